//
// Generated by NVIDIA NVVM Compiler
//
// Compiler Build ID: CL-36424714
// Cuda compilation tools, release 13.0, V13.0.88
// Based on NVVM 20.0.0
//

.version 9.0
.target sm_100
.address_size 64

	// .globl	_Z16tabuSearchKernelPiS_PKiiiii
.extern .func  (.param .b64 func_retval0) malloc
(
	.param .b64 malloc_param_0
)
;
.extern .func free
(
	.param .b64 free_param_0
)
;
.global .align 1 .b8 _ZN34_INTERNAL_a6f5282a_4_k_cu_99b416ab4cuda3std3__45__cpo5beginE[1];
.global .align 1 .b8 _ZN34_INTERNAL_a6f5282a_4_k_cu_99b416ab4cuda3std3__45__cpo3endE[1];
.global .align 1 .b8 _ZN34_INTERNAL_a6f5282a_4_k_cu_99b416ab4cuda3std3__45__cpo6cbeginE[1];
.global .align 1 .b8 _ZN34_INTERNAL_a6f5282a_4_k_cu_99b416ab4cuda3std3__45__cpo4cendE[1];
.global .align 1 .b8 _ZN34_INTERNAL_a6f5282a_4_k_cu_99b416ab4cuda3std3__45__cpo6rbeginE[1];
.global .align 1 .b8 _ZN34_INTERNAL_a6f5282a_4_k_cu_99b416ab4cuda3std3__45__cpo4rendE[1];
.global .align 1 .b8 _ZN34_INTERNAL_a6f5282a_4_k_cu_99b416ab4cuda3std3__45__cpo7crbeginE[1];
.global .align 1 .b8 _ZN34_INTERNAL_a6f5282a_4_k_cu_99b416ab4cuda3std3__45__cpo5crendE[1];
.global .align 1 .b8 _ZN34_INTERNAL_a6f5282a_4_k_cu_99b416ab4cuda3std3__436_GLOBAL__N__a6f5282a_4_k_cu_99b416ab6ignoreE[1];
.global .align 1 .b8 _ZN34_INTERNAL_a6f5282a_4_k_cu_99b416ab4cuda3std3__419piecewise_constructE[1];
.global .align 1 .b8 _ZN34_INTERNAL_a6f5282a_4_k_cu_99b416ab4cuda3std3__48in_placeE[1];
.global .align 1 .b8 _ZN34_INTERNAL_a6f5282a_4_k_cu_99b416ab4cuda3std3__420unreachable_sentinelE[1];
.global .align 1 .b8 _ZN34_INTERNAL_a6f5282a_4_k_cu_99b416ab4cuda3std3__47nulloptE[1];
.global .align 1 .b8 _ZN34_INTERNAL_a6f5282a_4_k_cu_99b416ab4cuda3std3__48unexpectE[1];
.global .align 1 .b8 _ZN34_INTERNAL_a6f5282a_4_k_cu_99b416ab4cuda3std6ranges3__45__cpo4swapE[1];
.global .align 1 .b8 _ZN34_INTERNAL_a6f5282a_4_k_cu_99b416ab4cuda3std6ranges3__45__cpo9iter_moveE[1];
.global .align 1 .b8 _ZN34_INTERNAL_a6f5282a_4_k_cu_99b416ab4cuda3std6ranges3__45__cpo5beginE[1];
.global .align 1 .b8 _ZN34_INTERNAL_a6f5282a_4_k_cu_99b416ab4cuda3std6ranges3__45__cpo3endE[1];
.global .align 1 .b8 _ZN34_INTERNAL_a6f5282a_4_k_cu_99b416ab4cuda3std6ranges3__45__cpo6cbeginE[1];
.global .align 1 .b8 _ZN34_INTERNAL_a6f5282a_4_k_cu_99b416ab4cuda3std6ranges3__45__cpo4cendE[1];
.global .align 1 .b8 _ZN34_INTERNAL_a6f5282a_4_k_cu_99b416ab4cuda3std6ranges3__45__cpo7advanceE[1];
.global .align 1 .b8 _ZN34_INTERNAL_a6f5282a_4_k_cu_99b416ab4cuda3std6ranges3__45__cpo9iter_swapE[1];
.global .align 1 .b8 _ZN34_INTERNAL_a6f5282a_4_k_cu_99b416ab4cuda3std6ranges3__45__cpo4nextE[1];
.global .align 1 .b8 _ZN34_INTERNAL_a6f5282a_4_k_cu_99b416ab4cuda3std6ranges3__45__cpo4prevE[1];
.global .align 1 .b8 _ZN34_INTERNAL_a6f5282a_4_k_cu_99b416ab4cuda3std6ranges3__45__cpo4dataE[1];
.global .align 1 .b8 _ZN34_INTERNAL_a6f5282a_4_k_cu_99b416ab4cuda3std6ranges3__45__cpo5cdataE[1];
.global .align 1 .b8 _ZN34_INTERNAL_a6f5282a_4_k_cu_99b416ab4cuda3std6ranges3__45__cpo4sizeE[1];
.global .align 1 .b8 _ZN34_INTERNAL_a6f5282a_4_k_cu_99b416ab4cuda3std6ranges3__45__cpo5ssizeE[1];
.global .align 1 .b8 _ZN34_INTERNAL_a6f5282a_4_k_cu_99b416ab4cuda3std6ranges3__45__cpo8distanceE[1];
.global .align 1 .b8 _ZN34_INTERNAL_a6f5282a_4_k_cu_99b416ab6thrust24THRUST_300001_SM_1000_NS8cuda_cub3parE[1];
.global .align 1 .b8 _ZN34_INTERNAL_a6f5282a_4_k_cu_99b416ab6thrust24THRUST_300001_SM_1000_NS8cuda_cub10par_nosyncE[1];
.global .align 1 .b8 _ZN34_INTERNAL_a6f5282a_4_k_cu_99b416ab6thrust24THRUST_300001_SM_1000_NS6system6detail10sequential3seqE[1];
.global .align 1 .b8 _ZN34_INTERNAL_a6f5282a_4_k_cu_99b416ab6thrust24THRUST_300001_SM_1000_NS6system3cpp3parE[1];
.global .align 1 .b8 _ZN34_INTERNAL_a6f5282a_4_k_cu_99b416ab6thrust24THRUST_300001_SM_1000_NS12placeholders2_1E[1];
.global .align 1 .b8 _ZN34_INTERNAL_a6f5282a_4_k_cu_99b416ab6thrust24THRUST_300001_SM_1000_NS12placeholders2_2E[1];
.global .align 1 .b8 _ZN34_INTERNAL_a6f5282a_4_k_cu_99b416ab6thrust24THRUST_300001_SM_1000_NS12placeholders2_3E[1];
.global .align 1 .b8 _ZN34_INTERNAL_a6f5282a_4_k_cu_99b416ab6thrust24THRUST_300001_SM_1000_NS12placeholders2_4E[1];
.global .align 1 .b8 _ZN34_INTERNAL_a6f5282a_4_k_cu_99b416ab6thrust24THRUST_300001_SM_1000_NS12placeholders2_5E[1];
.global .align 1 .b8 _ZN34_INTERNAL_a6f5282a_4_k_cu_99b416ab6thrust24THRUST_300001_SM_1000_NS12placeholders2_6E[1];
.global .align 1 .b8 _ZN34_INTERNAL_a6f5282a_4_k_cu_99b416ab6thrust24THRUST_300001_SM_1000_NS12placeholders2_7E[1];
.global .align 1 .b8 _ZN34_INTERNAL_a6f5282a_4_k_cu_99b416ab6thrust24THRUST_300001_SM_1000_NS12placeholders2_8E[1];
.global .align 1 .b8 _ZN34_INTERNAL_a6f5282a_4_k_cu_99b416ab6thrust24THRUST_300001_SM_1000_NS12placeholders2_9E[1];
.global .align 1 .b8 _ZN34_INTERNAL_a6f5282a_4_k_cu_99b416ab6thrust24THRUST_300001_SM_1000_NS12placeholders3_10E[1];
.global .align 1 .b8 _ZN34_INTERNAL_a6f5282a_4_k_cu_99b416ab6thrust24THRUST_300001_SM_1000_NS3seqE[1];
.global .align 1 .b8 _ZN34_INTERNAL_a6f5282a_4_k_cu_99b416ab6thrust24THRUST_300001_SM_1000_NS6deviceE[1];
.extern .shared .align 16 .b8 sharedMem[];

.visible .entry _Z16tabuSearchKernelPiS_PKiiiii(
	.param .u64 .ptr .align 1 _Z16tabuSearchKernelPiS_PKiiiii_param_0,
	.param .u64 .ptr .align 1 _Z16tabuSearchKernelPiS_PKiiiii_param_1,
	.param .u64 .ptr .align 1 _Z16tabuSearchKernelPiS_PKiiiii_param_2,
	.param .u32 _Z16tabuSearchKernelPiS_PKiiiii_param_3,
	.param .u32 _Z16tabuSearchKernelPiS_PKiiiii_param_4,
	.param .u32 _Z16tabuSearchKernelPiS_PKiiiii_param_5,
	.param .u32 _Z16tabuSearchKernelPiS_PKiiiii_param_6
)
{
	.reg .pred 	%p<183>;
	.reg .b16 	%rs<35>;
	.reg .b32 	%r<871>;
	.reg .b64 	%rd<411>;
	.reg .b64 	%fd<8>;

	ld.param.u64 	%rd78, [_Z16tabuSearchKernelPiS_PKiiiii_param_0];
	ld.param.u64 	%rd79, [_Z16tabuSearchKernelPiS_PKiiiii_param_1];
	ld.param.u64 	%rd81, [_Z16tabuSearchKernelPiS_PKiiiii_param_2];
	ld.param.u32 	%r246, [_Z16tabuSearchKernelPiS_PKiiiii_param_3];
	ld.param.u32 	%r247, [_Z16tabuSearchKernelPiS_PKiiiii_param_4];
	ld.param.u32 	%r248, [_Z16tabuSearchKernelPiS_PKiiiii_param_5];
	ld.param.u32 	%r249, [_Z16tabuSearchKernelPiS_PKiiiii_param_6];
	cvta.to.global.u64 	%rd1, %rd81;
	// begin inline asm
	mov.u64 	%rd80, %clock64;
	// end inline asm
	mov.u32 	%r250, %tid.x;
	mov.u32 	%r251, %ctaid.x;
	mov.u32 	%r252, %ntid.x;
	cvt.u32.u64 	%r253, %rd80;
	mad.lo.s32 	%r1, %r251, %r252, %r250;
	add.s32 	%r254, %r1, %r253;
	mul.hi.u32 	%r255, %r254, 3;
	sub.s32 	%r256, %r254, %r255;
	shr.u32 	%r257, %r256, 1;
	add.s32 	%r258, %r257, %r255;
	shr.u32 	%r259, %r258, 30;
	mul.lo.s32 	%r260, %r259, 2147483647;
	sub.s32 	%r2, %r254, %r260;
	mul.wide.s32 	%rd2, %r246, 4;
	{ // callseq 0, 0
	.param .b64 param0;
	st.param.b64 	[param0], %rd2;
	.param .b64 retval0;
	call.uni (retval0), 
	malloc, 
	(
	param0
	);
	ld.param.b64 	%rd82, [retval0];
	} // callseq 0
	mul.lo.s32 	%r3, %r249, %r246;
	mul.wide.s32 	%rd83, %r3, 4;
	{ // callseq 1, 0
	.param .b64 param0;
	st.param.b64 	[param0], %rd83;
	.param .b64 retval0;
	call.uni (retval0), 
	malloc, 
	(
	param0
	);
	ld.param.b64 	%rd84, [retval0];
	} // callseq 1
	{ // callseq 2, 0
	.param .b64 param0;
	st.param.b64 	[param0], %rd2;
	.param .b64 retval0;
	call.uni (retval0), 
	malloc, 
	(
	param0
	);
	ld.param.b64 	%rd85, [retval0];
	} // callseq 2
	setp.gt.s32 	%p1, %r246, 0;
	setp.lt.s32 	%p6, %r246, 1;
	@%p6 bra 	$L__BB0_13;
	and.b32  	%r4, %r246, 15;
	setp.lt.u32 	%p7, %r246, 16;
	mov.b32 	%r780, 0;
	@%p7 bra 	$L__BB0_4;
	and.b32  	%r780, %r246, 2147483632;
	mov.b32 	%r785, 0;
$L__BB0_3:
	.pragma "nounroll";
	mul.wide.u32 	%rd86, %r785, 4;
	add.s64 	%rd87, %rd82, %rd86;
	st.u32 	[%rd87], %r785;
	add.s32 	%r263, %r785, 1;
	st.u32 	[%rd87+4], %r263;
	add.s32 	%r264, %r785, 2;
	st.u32 	[%rd87+8], %r264;
	add.s32 	%r265, %r785, 3;
	st.u32 	[%rd87+12], %r265;
	add.s32 	%r266, %r785, 4;
	st.u32 	[%rd87+16], %r266;
	add.s32 	%r267, %r785, 5;
	st.u32 	[%rd87+20], %r267;
	add.s32 	%r268, %r785, 6;
	st.u32 	[%rd87+24], %r268;
	add.s32 	%r269, %r785, 7;
	st.u32 	[%rd87+28], %r269;
	add.s32 	%r270, %r785, 8;
	st.u32 	[%rd87+32], %r270;
	add.s32 	%r271, %r785, 9;
	st.u32 	[%rd87+36], %r271;
	add.s32 	%r272, %r785, 10;
	st.u32 	[%rd87+40], %r272;
	add.s32 	%r273, %r785, 11;
	st.u32 	[%rd87+44], %r273;
	add.s32 	%r274, %r785, 12;
	st.u32 	[%rd87+48], %r274;
	add.s32 	%r275, %r785, 13;
	st.u32 	[%rd87+52], %r275;
	add.s32 	%r276, %r785, 14;
	st.u32 	[%rd87+56], %r276;
	add.s32 	%r277, %r785, 15;
	st.u32 	[%rd87+60], %r277;
	add.s32 	%r785, %r785, 16;
	setp.eq.s32 	%p8, %r785, %r780;
	@%p8 bra 	$L__BB0_4;
	bra.uni 	$L__BB0_3;
$L__BB0_4:
	setp.eq.s32 	%p9, %r4, 0;
	@%p9 bra 	$L__BB0_13;
	and.b32  	%r7, %r246, 7;
	setp.lt.u32 	%p10, %r4, 8;
	@%p10 bra 	$L__BB0_7;
	mul.wide.u32 	%rd88, %r780, 4;
	add.s64 	%rd89, %rd82, %rd88;
	st.u32 	[%rd89], %r780;
	add.s32 	%r278, %r780, 1;
	st.u32 	[%rd89+4], %r278;
	add.s32 	%r279, %r780, 2;
	st.u32 	[%rd89+8], %r279;
	add.s32 	%r280, %r780, 3;
	st.u32 	[%rd89+12], %r280;
	add.s32 	%r281, %r780, 4;
	st.u32 	[%rd89+16], %r281;
	add.s32 	%r282, %r780, 5;
	st.u32 	[%rd89+20], %r282;
	add.s32 	%r283, %r780, 6;
	st.u32 	[%rd89+24], %r283;
	add.s32 	%r284, %r780, 7;
	st.u32 	[%rd89+28], %r284;
	add.s32 	%r780, %r780, 8;
$L__BB0_7:
	setp.eq.s32 	%p11, %r7, 0;
	@%p11 bra 	$L__BB0_13;
	and.b32  	%r10, %r246, 3;
	setp.lt.u32 	%p12, %r7, 4;
	@%p12 bra 	$L__BB0_10;
	mul.wide.u32 	%rd90, %r780, 4;
	add.s64 	%rd91, %rd82, %rd90;
	st.u32 	[%rd91], %r780;
	add.s32 	%r285, %r780, 1;
	st.u32 	[%rd91+4], %r285;
	add.s32 	%r286, %r780, 2;
	st.u32 	[%rd91+8], %r286;
	add.s32 	%r287, %r780, 3;
	st.u32 	[%rd91+12], %r287;
	add.s32 	%r780, %r780, 4;
$L__BB0_10:
	setp.eq.s32 	%p13, %r10, 0;
	@%p13 bra 	$L__BB0_13;
	mov.b32 	%r784, 0;
$L__BB0_12:
	.pragma "nounroll";
	mul.wide.u32 	%rd92, %r780, 4;
	add.s64 	%rd93, %rd82, %rd92;
	st.u32 	[%rd93], %r780;
	add.s32 	%r780, %r780, 1;
	add.s32 	%r784, %r784, 1;
	setp.ne.s32 	%p14, %r784, %r10;
	@%p14 bra 	$L__BB0_12;
$L__BB0_13:
	setp.lt.s32 	%p15, %r247, 1;
	@%p15 bra 	$L__BB0_26;
	add.s32 	%r290, %r247, -1;
	and.b32  	%r17, %r247, 15;
	setp.lt.u32 	%p16, %r290, 15;
	mov.b32 	%r786, 0;
	@%p16 bra 	$L__BB0_17;
	and.b32  	%r786, %r247, 2147483632;
	mov.b32 	%r801, 0;
	mov.u32 	%r293, sharedMem;
$L__BB0_16:
	.pragma "nounroll";
	shl.b32 	%r292, %r801, 2;
	add.s32 	%r294, %r293, %r292;
	mov.b32 	%r295, 0;
	st.shared.v4.u32 	[%r294], {%r295, %r295, %r295, %r295};
	st.shared.v4.u32 	[%r294+16], {%r295, %r295, %r295, %r295};
	st.shared.v4.u32 	[%r294+32], {%r295, %r295, %r295, %r295};
	st.shared.v4.u32 	[%r294+48], {%r295, %r295, %r295, %r295};
	add.s32 	%r801, %r801, 16;
	setp.eq.s32 	%p17, %r801, %r786;
	@%p17 bra 	$L__BB0_17;
	bra.uni 	$L__BB0_16;
$L__BB0_17:
	setp.eq.s32 	%p18, %r17, 0;
	@%p18 bra 	$L__BB0_26;
	and.b32  	%r22, %r247, 7;
	setp.lt.u32 	%p19, %r17, 8;
	@%p19 bra 	$L__BB0_20;
	shl.b32 	%r296, %r786, 2;
	mov.u32 	%r297, sharedMem;
	add.s32 	%r298, %r297, %r296;
	mov.b32 	%r299, 0;
	st.shared.u32 	[%r298], %r299;
	st.shared.u32 	[%r298+4], %r299;
	st.shared.u32 	[%r298+8], %r299;
	st.shared.u32 	[%r298+12], %r299;
	st.shared.u32 	[%r298+16], %r299;
	st.shared.u32 	[%r298+20], %r299;
	st.shared.u32 	[%r298+24], %r299;
	st.shared.u32 	[%r298+28], %r299;
	add.s32 	%r786, %r786, 8;
$L__BB0_20:
	setp.eq.s32 	%p20, %r22, 0;
	@%p20 bra 	$L__BB0_26;
	and.b32  	%r25, %r247, 3;
	setp.lt.u32 	%p21, %r22, 4;
	@%p21 bra 	$L__BB0_23;
	shl.b32 	%r300, %r786, 2;
	mov.u32 	%r301, sharedMem;
	add.s32 	%r302, %r301, %r300;
	mov.b32 	%r303, 0;
	st.shared.u32 	[%r302], %r303;
	st.shared.u32 	[%r302+4], %r303;
	st.shared.u32 	[%r302+8], %r303;
	st.shared.u32 	[%r302+12], %r303;
	add.s32 	%r786, %r786, 4;
$L__BB0_23:
	setp.eq.s32 	%p22, %r25, 0;
	@%p22 bra 	$L__BB0_26;
	mov.b32 	%r790, 0;
	mov.u32 	%r306, sharedMem;
$L__BB0_25:
	.pragma "nounroll";
	shl.b32 	%r305, %r786, 2;
	add.s32 	%r307, %r306, %r305;
	mov.b32 	%r308, 0;
	st.shared.u32 	[%r307], %r308;
	add.s32 	%r786, %r786, 1;
	add.s32 	%r790, %r790, 1;
	setp.ne.s32 	%p23, %r790, %r25;
	@%p23 bra 	$L__BB0_25;
$L__BB0_26:
	min.s32 	%r309, %r246, %r247;
	setp.lt.s32 	%p24, %r309, 1;
	@%p24 bra 	$L__BB0_41;
	and.b32  	%r32, %r247, 7;
	add.s32 	%r33, %r32, -1;
	and.b32  	%r34, %r247, 3;
	add.s32 	%r35, %r34, -1;
	and.b32  	%r36, %r247, 2147483640;
	and.b32  	%r37, %r247, 1;
	mov.b32 	%r791, 0;
$L__BB0_28:
	mul.wide.u32 	%rd94, %r791, 4;
	add.s64 	%rd6, %rd82, %rd94;
	setp.eq.s32 	%p25, %r791, 0;
	@%p25 bra 	$L__BB0_49;
	setp.lt.u32 	%p26, %r247, 8;
	mov.b32 	%r795, 0;
	@%p26 bra 	$L__BB0_32;
	mov.b32 	%r793, 0;
	ld.shared.u32 	%r792, [sharedMem+-4];
$L__BB0_31:
	.pragma "nounroll";
	ld.u32 	%r313, [%rd6];
	mad.lo.s32 	%r314, %r313, %r247, %r793;
	mul.wide.s32 	%rd95, %r314, 4;
	add.s64 	%rd96, %rd1, %rd95;
	ld.global.u32 	%r315, [%rd96];
	shl.b32 	%r316, %r793, 2;
	mov.u32 	%r317, sharedMem;
	add.s32 	%r318, %r317, %r316;
	ld.shared.v4.u32 	{%r319, %r320, %r321, %r322}, [%r318];
	add.s32 	%r323, %r319, %r315;
	max.s32 	%r324, %r323, %r792;
	st.shared.u32 	[%r318], %r324;
	ld.u32 	%r325, [%rd6];
	mul.lo.s32 	%r326, %r325, %r247;
	cvt.s64.s32 	%rd97, %r326;
	cvt.u64.u32 	%rd98, %r793;
	add.s64 	%rd99, %rd97, %rd98;
	shl.b64 	%rd100, %rd99, 2;
	add.s64 	%rd101, %rd1, %rd100;
	ld.global.u32 	%r327, [%rd101+4];
	add.s32 	%r328, %r320, %r327;
	max.s32 	%r329, %r328, %r324;
	st.shared.u32 	[%r318+4], %r329;
	ld.u32 	%r330, [%rd6];
	mul.lo.s32 	%r331, %r330, %r247;
	cvt.s64.s32 	%rd102, %r331;
	add.s64 	%rd103, %rd102, %rd98;
	shl.b64 	%rd104, %rd103, 2;
	add.s64 	%rd105, %rd1, %rd104;
	ld.global.u32 	%r332, [%rd105+8];
	add.s32 	%r333, %r321, %r332;
	max.s32 	%r334, %r333, %r329;
	st.shared.u32 	[%r318+8], %r334;
	ld.u32 	%r335, [%rd6];
	mul.lo.s32 	%r336, %r335, %r247;
	cvt.s64.s32 	%rd106, %r336;
	add.s64 	%rd107, %rd106, %rd98;
	shl.b64 	%rd108, %rd107, 2;
	add.s64 	%rd109, %rd1, %rd108;
	ld.global.u32 	%r337, [%rd109+12];
	add.s32 	%r338, %r322, %r337;
	max.s32 	%r339, %r338, %r334;
	st.shared.u32 	[%r318+12], %r339;
	ld.u32 	%r340, [%rd6];
	mul.lo.s32 	%r341, %r340, %r247;
	cvt.s64.s32 	%rd110, %r341;
	add.s64 	%rd111, %rd110, %rd98;
	shl.b64 	%rd112, %rd111, 2;
	add.s64 	%rd113, %rd1, %rd112;
	ld.global.u32 	%r342, [%rd113+16];
	ld.shared.v4.u32 	{%r343, %r344, %r345, %r346}, [%r318+16];
	add.s32 	%r347, %r343, %r342;
	max.s32 	%r348, %r347, %r339;
	st.shared.u32 	[%r318+16], %r348;
	ld.u32 	%r349, [%rd6];
	mul.lo.s32 	%r350, %r349, %r247;
	cvt.s64.s32 	%rd114, %r350;
	add.s64 	%rd115, %rd114, %rd98;
	shl.b64 	%rd116, %rd115, 2;
	add.s64 	%rd117, %rd1, %rd116;
	ld.global.u32 	%r351, [%rd117+20];
	add.s32 	%r352, %r344, %r351;
	max.s32 	%r353, %r352, %r348;
	st.shared.u32 	[%r318+20], %r353;
	ld.u32 	%r354, [%rd6];
	mul.lo.s32 	%r355, %r354, %r247;
	cvt.s64.s32 	%rd118, %r355;
	add.s64 	%rd119, %rd118, %rd98;
	shl.b64 	%rd120, %rd119, 2;
	add.s64 	%rd121, %rd1, %rd120;
	ld.global.u32 	%r356, [%rd121+24];
	add.s32 	%r357, %r345, %r356;
	max.s32 	%r358, %r357, %r353;
	st.shared.u32 	[%r318+24], %r358;
	ld.u32 	%r359, [%rd6];
	mul.lo.s32 	%r360, %r359, %r247;
	cvt.s64.s32 	%rd122, %r360;
	add.s64 	%rd123, %rd122, %rd98;
	shl.b64 	%rd124, %rd123, 2;
	add.s64 	%rd125, %rd1, %rd124;
	ld.global.u32 	%r361, [%rd125+28];
	add.s32 	%r362, %r346, %r361;
	max.s32 	%r792, %r362, %r358;
	st.shared.u32 	[%r318+28], %r792;
	add.s32 	%r793, %r793, 8;
	setp.ne.s32 	%p27, %r793, %r36;
	mov.u32 	%r795, %r36;
	@%p27 bra 	$L__BB0_31;
$L__BB0_32:
	setp.eq.s32 	%p28, %r32, 0;
	@%p28 bra 	$L__BB0_40;
	setp.lt.u32 	%p29, %r33, 3;
	@%p29 bra 	$L__BB0_35;
	ld.u32 	%r363, [%rd6];
	mad.lo.s32 	%r364, %r363, %r247, %r795;
	mul.wide.s32 	%rd126, %r364, 4;
	add.s64 	%rd127, %rd1, %rd126;
	ld.global.u32 	%r365, [%rd127];
	shl.b32 	%r366, %r795, 2;
	mov.u32 	%r367, sharedMem;
	add.s32 	%r368, %r367, %r366;
	ld.shared.u32 	%r369, [%r368];
	add.s32 	%r370, %r369, %r365;
	ld.shared.u32 	%r371, [%r368+-4];
	max.s32 	%r372, %r370, %r371;
	st.shared.u32 	[%r368], %r372;
	ld.u32 	%r373, [%rd6];
	mul.lo.s32 	%r374, %r373, %r247;
	cvt.s64.s32 	%rd128, %r374;
	cvt.u64.u32 	%rd129, %r795;
	add.s64 	%rd130, %rd128, %rd129;
	shl.b64 	%rd131, %rd130, 2;
	add.s64 	%rd132, %rd1, %rd131;
	ld.global.u32 	%r375, [%rd132+4];
	ld.shared.u32 	%r376, [%r368+4];
	add.s32 	%r377, %r376, %r375;
	max.s32 	%r378, %r377, %r372;
	st.shared.u32 	[%r368+4], %r378;
	ld.u32 	%r379, [%rd6];
	mul.lo.s32 	%r380, %r379, %r247;
	cvt.s64.s32 	%rd133, %r380;
	add.s64 	%rd134, %rd133, %rd129;
	shl.b64 	%rd135, %rd134, 2;
	add.s64 	%rd136, %rd1, %rd135;
	ld.global.u32 	%r381, [%rd136+8];
	ld.shared.u32 	%r382, [%r368+8];
	add.s32 	%r383, %r382, %r381;
	max.s32 	%r384, %r383, %r378;
	st.shared.u32 	[%r368+8], %r384;
	ld.u32 	%r385, [%rd6];
	mul.lo.s32 	%r386, %r385, %r247;
	cvt.s64.s32 	%rd137, %r386;
	add.s64 	%rd138, %rd137, %rd129;
	shl.b64 	%rd139, %rd138, 2;
	add.s64 	%rd140, %rd1, %rd139;
	ld.global.u32 	%r387, [%rd140+12];
	ld.shared.u32 	%r388, [%r368+12];
	add.s32 	%r389, %r388, %r387;
	max.s32 	%r390, %r389, %r384;
	st.shared.u32 	[%r368+12], %r390;
	add.s32 	%r795, %r795, 4;
$L__BB0_35:
	setp.eq.s32 	%p30, %r34, 0;
	@%p30 bra 	$L__BB0_40;
	setp.eq.s32 	%p31, %r35, 0;
	@%p31 bra 	$L__BB0_38;
	ld.u32 	%r391, [%rd6];
	mad.lo.s32 	%r392, %r391, %r247, %r795;
	mul.wide.s32 	%rd141, %r392, 4;
	add.s64 	%rd142, %rd1, %rd141;
	ld.global.u32 	%r393, [%rd142];
	shl.b32 	%r394, %r795, 2;
	mov.u32 	%r395, sharedMem;
	add.s32 	%r396, %r395, %r394;
	ld.shared.u32 	%r397, [%r396];
	add.s32 	%r398, %r397, %r393;
	ld.shared.u32 	%r399, [%r396+-4];
	max.s32 	%r400, %r398, %r399;
	st.shared.u32 	[%r396], %r400;
	ld.u32 	%r401, [%rd6];
	mul.lo.s32 	%r402, %r401, %r247;
	cvt.s64.s32 	%rd143, %r402;
	cvt.u64.u32 	%rd144, %r795;
	add.s64 	%rd145, %rd143, %rd144;
	shl.b64 	%rd146, %rd145, 2;
	add.s64 	%rd147, %rd1, %rd146;
	ld.global.u32 	%r403, [%rd147+4];
	ld.shared.u32 	%r404, [%r396+4];
	add.s32 	%r405, %r404, %r403;
	max.s32 	%r406, %r405, %r400;
	st.shared.u32 	[%r396+4], %r406;
	add.s32 	%r795, %r795, 2;
$L__BB0_38:
	setp.eq.s32 	%p32, %r37, 0;
	@%p32 bra 	$L__BB0_40;
	ld.u32 	%r407, [%rd6];
	mad.lo.s32 	%r408, %r407, %r247, %r795;
	mul.wide.s32 	%rd148, %r408, 4;
	add.s64 	%rd149, %rd1, %rd148;
	ld.global.u32 	%r409, [%rd149];
	shl.b32 	%r410, %r795, 2;
	mov.u32 	%r411, sharedMem;
	add.s32 	%r412, %r411, %r410;
	ld.shared.u32 	%r413, [%r412];
	add.s32 	%r414, %r413, %r409;
	ld.shared.u32 	%r415, [%r412+-4];
	max.s32 	%r416, %r414, %r415;
	st.shared.u32 	[%r412], %r416;
$L__BB0_40:
	add.s32 	%r791, %r791, 1;
	setp.eq.s32 	%p40, %r791, %r246;
	@%p40 bra 	$L__BB0_41;
	bra.uni 	$L__BB0_28;
$L__BB0_41:
	shl.b32 	%r506, %r247, 2;
	mov.u32 	%r507, sharedMem;
	add.s32 	%r59, %r507, %r506;
	ld.shared.u32 	%r823, [%r59+-4];
	setp.lt.s32 	%p41, %r248, 1;
	@%p41 bra 	$L__BB0_257;
	setp.gt.s32 	%p42, %r246, 0;
	add.s32 	%r61, %r247, -1;
	cvt.rn.f64.s32 	%fd1, %r246;
	setp.lt.s32 	%p43, %r246, 1;
	setp.lt.s32 	%p44, %r247, 1;
	setp.lt.s32 	%p45, %r249, 1;
	cvt.u64.u32 	%rd205, %r1;
	add.s32 	%r62, %r249, -1;
	cvt.s64.s32 	%rd7, %r249;
	mul.lo.s64 	%rd8, %rd7, %rd205;
	neg.s32 	%r509, %r3;
	mul.wide.s32 	%rd11, %r509, 4;
	add.s64 	%rd9, %rd84, %rd11;
	max.u32 	%r510, %r62, 1;
	cvt.s64.s32 	%rd10, %r510;
	and.b32  	%r63, %r247, 15;
	and.b32  	%r64, %r247, 7;
	add.s32 	%r65, %r64, -1;
	cvt.u16.u32 	%rs13, %r249;
	add.s16 	%rs1, %rs13, 7;
	add.s16 	%rs2, %rs13, 3;
	add.s32 	%r66, %r249, -2;
	sub.s64 	%rd206, 12, %rd11;
	and.b32  	%r67, %r247, 3;
	add.s32 	%r68, %r67, -1;
	and.b32  	%r69, %r247, 2147483632;
	or.pred  	%p2, %p43, %p44;
	and.b32  	%r70, %r247, 2147483640;
	and.b32  	%r71, %r247, 1;
	or.pred  	%p3, %p45, %p43;
	or.pred  	%p4, %p45, %p42;
	and.b32  	%r72, %r249, 3;
	and.b32  	%r73, %r249, 2147483644;
	and.b64  	%rd12, %rd206, 12;
	add.s64 	%rd13, %rd84, 4;
	add.s64 	%rd14, %rd9, 8;
	max.u32 	%r805, %r2, 1;
	mov.b32 	%r802, 0;
	mov.u32 	%r822, %r823;
$L__BB0_43:
	{ // callseq 3, 0
	.param .b64 param0;
	st.param.b64 	[param0], %rd2;
	.param .b64 retval0;
	call.uni (retval0), 
	malloc, 
	(
	param0
	);
	ld.param.b64 	%rd207, [retval0];
	} // callseq 3
	setp.eq.s32 	%p46, %r246, 0;
	@%p46 bra 	$L__BB0_46;
	mov.b64 	%rd390, 0;
$L__BB0_45:
	add.s64 	%rd209, %rd82, %rd390;
	ld.u8 	%rs14, [%rd209];
	add.s64 	%rd210, %rd207, %rd390;
	st.u8 	[%rd210], %rs14;
	add.s64 	%rd390, %rd390, 1;
	setp.lt.u64 	%p47, %rd390, %rd2;
	@%p47 bra 	$L__BB0_45;
$L__BB0_46:
	setp.lt.s32 	%p48, %r247, 1;
	mul.hi.u32 	%r511, %r805, -1131474031;
	shr.u32 	%r512, %r511, 15;
	mul.lo.s32 	%r513, %r512, 44488;
	sub.s32 	%r514, %r805, %r513;
	mul.lo.s32 	%r515, %r514, 48271;
	mul.lo.s32 	%r516, %r512, 3399;
	setp.lt.u32 	%p49, %r515, %r516;
	xor.b32  	%r517, %r516, 2147483647;
	neg.s32 	%r518, %r516;
	selp.b32 	%r519, %r517, %r518, %p49;
	add.s32 	%r520, %r519, %r515;
	add.s32 	%r521, %r520, -1;
	cvt.rn.f64.u32 	%fd2, %r521;
	div.rn.f64 	%fd3, %fd2, 0d41DFFFFFFF800000;
	fma.rn.f64 	%fd4, %fd3, %fd1, 0d0000000000000000;
	cvt.rzi.s32.f64 	%r522, %fd4;
	mul.hi.u32 	%r523, %r520, -1131474031;
	shr.u32 	%r524, %r523, 15;
	mul.lo.s32 	%r525, %r524, 44488;
	sub.s32 	%r526, %r520, %r525;
	mul.lo.s32 	%r527, %r526, 48271;
	mul.lo.s32 	%r528, %r524, 3399;
	setp.lt.u32 	%p50, %r527, %r528;
	xor.b32  	%r529, %r528, 2147483647;
	neg.s32 	%r530, %r528;
	selp.b32 	%r531, %r529, %r530, %p50;
	add.s32 	%r805, %r531, %r527;
	add.s32 	%r532, %r805, -1;
	cvt.rn.f64.u32 	%fd5, %r532;
	div.rn.f64 	%fd6, %fd5, 0d41DFFFFFFF800000;
	fma.rn.f64 	%fd7, %fd6, %fd1, 0d0000000000000000;
	cvt.rzi.s32.f64 	%r533, %fd7;
	mul.wide.s32 	%rd211, %r522, 4;
	add.s64 	%rd212, %rd207, %rd211;
	ld.u32 	%r534, [%rd212];
	mul.wide.s32 	%rd213, %r533, 4;
	add.s64 	%rd214, %rd207, %rd213;
	ld.u32 	%r535, [%rd214];
	st.u32 	[%rd212], %r535;
	st.u32 	[%rd214], %r534;
	@%p48 bra 	$L__BB0_71;
	setp.lt.u32 	%p51, %r61, 15;
	mov.b32 	%r807, 0;
	@%p51 bra 	$L__BB0_61;
	mov.b32 	%r819, 0;
	bra.uni 	$L__BB0_60;
$L__BB0_49:
	setp.lt.u32 	%p33, %r247, 8;
	mov.b32 	%r799, 0;
	@%p33 bra 	$L__BB0_52;
	mov.b32 	%r797, 0;
$L__BB0_51:
	.pragma "nounroll";
	ld.u32 	%r419, [%rd6];
	mad.lo.s32 	%r420, %r419, %r247, %r797;
	mul.wide.s32 	%rd150, %r420, 4;
	add.s64 	%rd151, %rd1, %rd150;
	ld.global.u32 	%r421, [%rd151];
	shl.b32 	%r422, %r797, 2;
	mov.u32 	%r423, sharedMem;
	add.s32 	%r424, %r423, %r422;
	ld.shared.v4.u32 	{%r425, %r426, %r427, %r428}, [%r424];
	add.s32 	%r429, %r425, %r421;
	st.shared.u32 	[%r424], %r429;
	ld.u32 	%r430, [%rd6];
	mul.lo.s32 	%r431, %r430, %r247;
	cvt.s64.s32 	%rd152, %r431;
	cvt.u64.u32 	%rd153, %r797;
	add.s64 	%rd154, %rd152, %rd153;
	shl.b64 	%rd155, %rd154, 2;
	add.s64 	%rd156, %rd1, %rd155;
	ld.global.u32 	%r432, [%rd156+4];
	add.s32 	%r433, %r426, %r432;
	st.shared.u32 	[%r424+4], %r433;
	ld.u32 	%r434, [%rd6];
	mul.lo.s32 	%r435, %r434, %r247;
	cvt.s64.s32 	%rd157, %r435;
	add.s64 	%rd158, %rd157, %rd153;
	shl.b64 	%rd159, %rd158, 2;
	add.s64 	%rd160, %rd1, %rd159;
	ld.global.u32 	%r436, [%rd160+8];
	add.s32 	%r437, %r427, %r436;
	st.shared.u32 	[%r424+8], %r437;
	ld.u32 	%r438, [%rd6];
	mul.lo.s32 	%r439, %r438, %r247;
	cvt.s64.s32 	%rd161, %r439;
	add.s64 	%rd162, %rd161, %rd153;
	shl.b64 	%rd163, %rd162, 2;
	add.s64 	%rd164, %rd1, %rd163;
	ld.global.u32 	%r440, [%rd164+12];
	add.s32 	%r441, %r428, %r440;
	st.shared.u32 	[%r424+12], %r441;
	ld.u32 	%r442, [%rd6];
	mul.lo.s32 	%r443, %r442, %r247;
	cvt.s64.s32 	%rd165, %r443;
	add.s64 	%rd166, %rd165, %rd153;
	shl.b64 	%rd167, %rd166, 2;
	add.s64 	%rd168, %rd1, %rd167;
	ld.global.u32 	%r444, [%rd168+16];
	ld.shared.v4.u32 	{%r445, %r446, %r447, %r448}, [%r424+16];
	add.s32 	%r449, %r445, %r444;
	st.shared.u32 	[%r424+16], %r449;
	ld.u32 	%r450, [%rd6];
	mul.lo.s32 	%r451, %r450, %r247;
	cvt.s64.s32 	%rd169, %r451;
	add.s64 	%rd170, %rd169, %rd153;
	shl.b64 	%rd171, %rd170, 2;
	add.s64 	%rd172, %rd1, %rd171;
	ld.global.u32 	%r452, [%rd172+20];
	add.s32 	%r453, %r446, %r452;
	st.shared.u32 	[%r424+20], %r453;
	ld.u32 	%r454, [%rd6];
	mul.lo.s32 	%r455, %r454, %r247;
	cvt.s64.s32 	%rd173, %r455;
	add.s64 	%rd174, %rd173, %rd153;
	shl.b64 	%rd175, %rd174, 2;
	add.s64 	%rd176, %rd1, %rd175;
	ld.global.u32 	%r456, [%rd176+24];
	add.s32 	%r457, %r447, %r456;
	st.shared.u32 	[%r424+24], %r457;
	ld.u32 	%r458, [%rd6];
	mul.lo.s32 	%r459, %r458, %r247;
	cvt.s64.s32 	%rd177, %r459;
	add.s64 	%rd178, %rd177, %rd153;
	shl.b64 	%rd179, %rd178, 2;
	add.s64 	%rd180, %rd1, %rd179;
	ld.global.u32 	%r460, [%rd180+28];
	add.s32 	%r461, %r448, %r460;
	st.shared.u32 	[%r424+28], %r461;
	add.s32 	%r797, %r797, 8;
	setp.ne.s32 	%p34, %r797, %r36;
	mov.u32 	%r799, %r36;
	@%p34 bra 	$L__BB0_51;
$L__BB0_52:
	setp.eq.s32 	%p35, %r32, 0;
	@%p35 bra 	$L__BB0_40;
	setp.lt.u32 	%p36, %r33, 3;
	@%p36 bra 	$L__BB0_55;
	ld.u32 	%r462, [%rd6];
	mad.lo.s32 	%r463, %r462, %r247, %r799;
	mul.wide.s32 	%rd181, %r463, 4;
	add.s64 	%rd182, %rd1, %rd181;
	ld.global.u32 	%r464, [%rd182];
	shl.b32 	%r465, %r799, 2;
	mov.u32 	%r466, sharedMem;
	add.s32 	%r467, %r466, %r465;
	ld.shared.u32 	%r468, [%r467];
	add.s32 	%r469, %r468, %r464;
	st.shared.u32 	[%r467], %r469;
	ld.u32 	%r470, [%rd6];
	mul.lo.s32 	%r471, %r470, %r247;
	cvt.s64.s32 	%rd183, %r471;
	cvt.u64.u32 	%rd184, %r799;
	add.s64 	%rd185, %rd183, %rd184;
	shl.b64 	%rd186, %rd185, 2;
	add.s64 	%rd187, %rd1, %rd186;
	ld.global.u32 	%r472, [%rd187+4];
	ld.shared.u32 	%r473, [%r467+4];
	add.s32 	%r474, %r473, %r472;
	st.shared.u32 	[%r467+4], %r474;
	ld.u32 	%r475, [%rd6];
	mul.lo.s32 	%r476, %r475, %r247;
	cvt.s64.s32 	%rd188, %r476;
	add.s64 	%rd189, %rd188, %rd184;
	shl.b64 	%rd190, %rd189, 2;
	add.s64 	%rd191, %rd1, %rd190;
	ld.global.u32 	%r477, [%rd191+8];
	ld.shared.u32 	%r478, [%r467+8];
	add.s32 	%r479, %r478, %r477;
	st.shared.u32 	[%r467+8], %r479;
	ld.u32 	%r480, [%rd6];
	mul.lo.s32 	%r481, %r480, %r247;
	cvt.s64.s32 	%rd192, %r481;
	add.s64 	%rd193, %rd192, %rd184;
	shl.b64 	%rd194, %rd193, 2;
	add.s64 	%rd195, %rd1, %rd194;
	ld.global.u32 	%r482, [%rd195+12];
	ld.shared.u32 	%r483, [%r467+12];
	add.s32 	%r484, %r483, %r482;
	st.shared.u32 	[%r467+12], %r484;
	add.s32 	%r799, %r799, 4;
$L__BB0_55:
	setp.eq.s32 	%p37, %r34, 0;
	@%p37 bra 	$L__BB0_40;
	setp.eq.s32 	%p38, %r35, 0;
	@%p38 bra 	$L__BB0_58;
	ld.u32 	%r485, [%rd6];
	mad.lo.s32 	%r486, %r485, %r247, %r799;
	mul.wide.s32 	%rd196, %r486, 4;
	add.s64 	%rd197, %rd1, %rd196;
	ld.global.u32 	%r487, [%rd197];
	shl.b32 	%r488, %r799, 2;
	mov.u32 	%r489, sharedMem;
	add.s32 	%r490, %r489, %r488;
	ld.shared.u32 	%r491, [%r490];
	add.s32 	%r492, %r491, %r487;
	st.shared.u32 	[%r490], %r492;
	ld.u32 	%r493, [%rd6];
	mul.lo.s32 	%r494, %r493, %r247;
	cvt.s64.s32 	%rd198, %r494;
	cvt.u64.u32 	%rd199, %r799;
	add.s64 	%rd200, %rd198, %rd199;
	shl.b64 	%rd201, %rd200, 2;
	add.s64 	%rd202, %rd1, %rd201;
	ld.global.u32 	%r495, [%rd202+4];
	ld.shared.u32 	%r496, [%r490+4];
	add.s32 	%r497, %r496, %r495;
	st.shared.u32 	[%r490+4], %r497;
	add.s32 	%r799, %r799, 2;
$L__BB0_58:
	setp.eq.s32 	%p39, %r37, 0;
	@%p39 bra 	$L__BB0_40;
	ld.u32 	%r498, [%rd6];
	mad.lo.s32 	%r499, %r498, %r247, %r799;
	mul.wide.s32 	%rd203, %r499, 4;
	add.s64 	%rd204, %rd1, %rd203;
	ld.global.u32 	%r500, [%rd204];
	shl.b32 	%r501, %r799, 2;
	mov.u32 	%r502, sharedMem;
	add.s32 	%r503, %r502, %r501;
	ld.shared.u32 	%r504, [%r503];
	add.s32 	%r505, %r504, %r500;
	st.shared.u32 	[%r503], %r505;
	bra.uni 	$L__BB0_40;
$L__BB0_60:
	.pragma "nounroll";
	shl.b32 	%r538, %r819, 2;
	mov.u32 	%r539, sharedMem;
	add.s32 	%r540, %r539, %r538;
	mov.b32 	%r541, 0;
	st.shared.v4.u32 	[%r540], {%r541, %r541, %r541, %r541};
	st.shared.v4.u32 	[%r540+16], {%r541, %r541, %r541, %r541};
	st.shared.v4.u32 	[%r540+32], {%r541, %r541, %r541, %r541};
	st.shared.v4.u32 	[%r540+48], {%r541, %r541, %r541, %r541};
	add.s32 	%r819, %r819, 16;
	setp.eq.s32 	%p52, %r819, %r69;
	mov.u32 	%r807, %r69;
	@%p52 bra 	$L__BB0_61;
	bra.uni 	$L__BB0_60;
$L__BB0_61:
	setp.eq.s32 	%p53, %r63, 0;
	@%p53 bra 	$L__BB0_71;
	add.s32 	%r542, %r63, -1;
	setp.lt.u32 	%p54, %r542, 7;
	@%p54 bra 	$L__BB0_64;
	shl.b32 	%r543, %r807, 2;
	mov.u32 	%r544, sharedMem;
	add.s32 	%r545, %r544, %r543;
	mov.b32 	%r546, 0;
	st.shared.u32 	[%r545], %r546;
	st.shared.u32 	[%r545+4], %r546;
	st.shared.u32 	[%r545+8], %r546;
	st.shared.u32 	[%r545+12], %r546;
	st.shared.u32 	[%r545+16], %r546;
	st.shared.u32 	[%r545+20], %r546;
	st.shared.u32 	[%r545+24], %r546;
	st.shared.u32 	[%r545+28], %r546;
	add.s32 	%r807, %r807, 8;
$L__BB0_64:
	setp.eq.s32 	%p55, %r64, 0;
	@%p55 bra 	$L__BB0_71;
	setp.lt.u32 	%p56, %r65, 3;
	@%p56 bra 	$L__BB0_67;
	shl.b32 	%r547, %r807, 2;
	mov.u32 	%r548, sharedMem;
	add.s32 	%r549, %r548, %r547;
	mov.b32 	%r550, 0;
	st.shared.u32 	[%r549], %r550;
	st.shared.u32 	[%r549+4], %r550;
	st.shared.u32 	[%r549+8], %r550;
	st.shared.u32 	[%r549+12], %r550;
	add.s32 	%r807, %r807, 4;
$L__BB0_67:
	setp.eq.s32 	%p57, %r67, 0;
	@%p57 bra 	$L__BB0_71;
	setp.eq.s32 	%p58, %r67, 1;
	shl.b32 	%r551, %r807, 2;
	mov.u32 	%r552, sharedMem;
	add.s32 	%r85, %r552, %r551;
	mov.b32 	%r553, 0;
	st.shared.u32 	[%r85], %r553;
	@%p58 bra 	$L__BB0_71;
	setp.eq.s32 	%p59, %r67, 2;
	mov.b32 	%r554, 0;
	st.shared.u32 	[%r85+4], %r554;
	@%p59 bra 	$L__BB0_71;
	mov.b32 	%r555, 0;
	st.shared.u32 	[%r85+8], %r555;
$L__BB0_71:
	@%p2 bra 	$L__BB0_86;
	mov.b32 	%r809, 0;
$L__BB0_73:
	mul.wide.u32 	%rd215, %r809, 4;
	add.s64 	%rd18, %rd207, %rd215;
	setp.eq.s32 	%p60, %r809, 0;
	@%p60 bra 	$L__BB0_89;
	setp.lt.u32 	%p61, %r61, 7;
	mov.b32 	%r813, 0;
	@%p61 bra 	$L__BB0_77;
	mov.b32 	%r811, 0;
	ld.shared.u32 	%r810, [sharedMem+-4];
$L__BB0_76:
	.pragma "nounroll";
	ld.u32 	%r559, [%rd18];
	mad.lo.s32 	%r560, %r559, %r247, %r811;
	mul.wide.s32 	%rd216, %r560, 4;
	add.s64 	%rd217, %rd1, %rd216;
	ld.global.u32 	%r561, [%rd217];
	shl.b32 	%r562, %r811, 2;
	mov.u32 	%r563, sharedMem;
	add.s32 	%r564, %r563, %r562;
	ld.shared.v4.u32 	{%r565, %r566, %r567, %r568}, [%r564];
	add.s32 	%r569, %r565, %r561;
	max.s32 	%r570, %r569, %r810;
	st.shared.u32 	[%r564], %r570;
	ld.u32 	%r571, [%rd18];
	mul.lo.s32 	%r572, %r571, %r247;
	cvt.s64.s32 	%rd218, %r572;
	cvt.u64.u32 	%rd219, %r811;
	add.s64 	%rd220, %rd218, %rd219;
	shl.b64 	%rd221, %rd220, 2;
	add.s64 	%rd222, %rd1, %rd221;
	ld.global.u32 	%r573, [%rd222+4];
	add.s32 	%r574, %r566, %r573;
	max.s32 	%r575, %r574, %r570;
	st.shared.u32 	[%r564+4], %r575;
	ld.u32 	%r576, [%rd18];
	mul.lo.s32 	%r577, %r576, %r247;
	cvt.s64.s32 	%rd223, %r577;
	add.s64 	%rd224, %rd223, %rd219;
	shl.b64 	%rd225, %rd224, 2;
	add.s64 	%rd226, %rd1, %rd225;
	ld.global.u32 	%r578, [%rd226+8];
	add.s32 	%r579, %r567, %r578;
	max.s32 	%r580, %r579, %r575;
	st.shared.u32 	[%r564+8], %r580;
	ld.u32 	%r581, [%rd18];
	mul.lo.s32 	%r582, %r581, %r247;
	cvt.s64.s32 	%rd227, %r582;
	add.s64 	%rd228, %rd227, %rd219;
	shl.b64 	%rd229, %rd228, 2;
	add.s64 	%rd230, %rd1, %rd229;
	ld.global.u32 	%r583, [%rd230+12];
	add.s32 	%r584, %r568, %r583;
	max.s32 	%r585, %r584, %r580;
	st.shared.u32 	[%r564+12], %r585;
	ld.u32 	%r586, [%rd18];
	mul.lo.s32 	%r587, %r586, %r247;
	cvt.s64.s32 	%rd231, %r587;
	add.s64 	%rd232, %rd231, %rd219;
	shl.b64 	%rd233, %rd232, 2;
	add.s64 	%rd234, %rd1, %rd233;
	ld.global.u32 	%r588, [%rd234+16];
	ld.shared.v4.u32 	{%r589, %r590, %r591, %r592}, [%r564+16];
	add.s32 	%r593, %r589, %r588;
	max.s32 	%r594, %r593, %r585;
	st.shared.u32 	[%r564+16], %r594;
	ld.u32 	%r595, [%rd18];
	mul.lo.s32 	%r596, %r595, %r247;
	cvt.s64.s32 	%rd235, %r596;
	add.s64 	%rd236, %rd235, %rd219;
	shl.b64 	%rd237, %rd236, 2;
	add.s64 	%rd238, %rd1, %rd237;
	ld.global.u32 	%r597, [%rd238+20];
	add.s32 	%r598, %r590, %r597;
	max.s32 	%r599, %r598, %r594;
	st.shared.u32 	[%r564+20], %r599;
	ld.u32 	%r600, [%rd18];
	mul.lo.s32 	%r601, %r600, %r247;
	cvt.s64.s32 	%rd239, %r601;
	add.s64 	%rd240, %rd239, %rd219;
	shl.b64 	%rd241, %rd240, 2;
	add.s64 	%rd242, %rd1, %rd241;
	ld.global.u32 	%r602, [%rd242+24];
	add.s32 	%r603, %r591, %r602;
	max.s32 	%r604, %r603, %r599;
	st.shared.u32 	[%r564+24], %r604;
	ld.u32 	%r605, [%rd18];
	mul.lo.s32 	%r606, %r605, %r247;
	cvt.s64.s32 	%rd243, %r606;
	add.s64 	%rd244, %rd243, %rd219;
	shl.b64 	%rd245, %rd244, 2;
	add.s64 	%rd246, %rd1, %rd245;
	ld.global.u32 	%r607, [%rd246+28];
	add.s32 	%r608, %r592, %r607;
	max.s32 	%r810, %r608, %r604;
	st.shared.u32 	[%r564+28], %r810;
	add.s32 	%r811, %r811, 8;
	setp.ne.s32 	%p62, %r811, %r70;
	mov.u32 	%r813, %r70;
	@%p62 bra 	$L__BB0_76;
$L__BB0_77:
	setp.eq.s32 	%p63, %r64, 0;
	@%p63 bra 	$L__BB0_85;
	setp.lt.u32 	%p64, %r65, 3;
	@%p64 bra 	$L__BB0_80;
	ld.u32 	%r609, [%rd18];
	mad.lo.s32 	%r610, %r609, %r247, %r813;
	mul.wide.s32 	%rd247, %r610, 4;
	add.s64 	%rd248, %rd1, %rd247;
	ld.global.u32 	%r611, [%rd248];
	shl.b32 	%r612, %r813, 2;
	mov.u32 	%r613, sharedMem;
	add.s32 	%r614, %r613, %r612;
	ld.shared.u32 	%r615, [%r614];
	add.s32 	%r616, %r615, %r611;
	ld.shared.u32 	%r617, [%r614+-4];
	max.s32 	%r618, %r616, %r617;
	st.shared.u32 	[%r614], %r618;
	ld.u32 	%r619, [%rd18];
	mul.lo.s32 	%r620, %r619, %r247;
	cvt.s64.s32 	%rd249, %r620;
	cvt.u64.u32 	%rd250, %r813;
	add.s64 	%rd251, %rd249, %rd250;
	shl.b64 	%rd252, %rd251, 2;
	add.s64 	%rd253, %rd1, %rd252;
	ld.global.u32 	%r621, [%rd253+4];
	ld.shared.u32 	%r622, [%r614+4];
	add.s32 	%r623, %r622, %r621;
	max.s32 	%r624, %r623, %r618;
	st.shared.u32 	[%r614+4], %r624;
	ld.u32 	%r625, [%rd18];
	mul.lo.s32 	%r626, %r625, %r247;
	cvt.s64.s32 	%rd254, %r626;
	add.s64 	%rd255, %rd254, %rd250;
	shl.b64 	%rd256, %rd255, 2;
	add.s64 	%rd257, %rd1, %rd256;
	ld.global.u32 	%r627, [%rd257+8];
	ld.shared.u32 	%r628, [%r614+8];
	add.s32 	%r629, %r628, %r627;
	max.s32 	%r630, %r629, %r624;
	st.shared.u32 	[%r614+8], %r630;
	ld.u32 	%r631, [%rd18];
	mul.lo.s32 	%r632, %r631, %r247;
	cvt.s64.s32 	%rd258, %r632;
	add.s64 	%rd259, %rd258, %rd250;
	shl.b64 	%rd260, %rd259, 2;
	add.s64 	%rd261, %rd1, %rd260;
	ld.global.u32 	%r633, [%rd261+12];
	ld.shared.u32 	%r634, [%r614+12];
	add.s32 	%r635, %r634, %r633;
	max.s32 	%r636, %r635, %r630;
	st.shared.u32 	[%r614+12], %r636;
	add.s32 	%r813, %r813, 4;
$L__BB0_80:
	setp.eq.s32 	%p65, %r67, 0;
	@%p65 bra 	$L__BB0_85;
	setp.eq.s32 	%p66, %r68, 0;
	@%p66 bra 	$L__BB0_83;
	ld.u32 	%r637, [%rd18];
	mad.lo.s32 	%r638, %r637, %r247, %r813;
	mul.wide.s32 	%rd262, %r638, 4;
	add.s64 	%rd263, %rd1, %rd262;
	ld.global.u32 	%r639, [%rd263];
	shl.b32 	%r640, %r813, 2;
	mov.u32 	%r641, sharedMem;
	add.s32 	%r642, %r641, %r640;
	ld.shared.u32 	%r643, [%r642];
	add.s32 	%r644, %r643, %r639;
	ld.shared.u32 	%r645, [%r642+-4];
	max.s32 	%r646, %r644, %r645;
	st.shared.u32 	[%r642], %r646;
	ld.u32 	%r647, [%rd18];
	mul.lo.s32 	%r648, %r647, %r247;
	cvt.s64.s32 	%rd264, %r648;
	cvt.u64.u32 	%rd265, %r813;
	add.s64 	%rd266, %rd264, %rd265;
	shl.b64 	%rd267, %rd266, 2;
	add.s64 	%rd268, %rd1, %rd267;
	ld.global.u32 	%r649, [%rd268+4];
	ld.shared.u32 	%r650, [%r642+4];
	add.s32 	%r651, %r650, %r649;
	max.s32 	%r652, %r651, %r646;
	st.shared.u32 	[%r642+4], %r652;
	add.s32 	%r813, %r813, 2;
$L__BB0_83:
	setp.eq.s32 	%p67, %r71, 0;
	@%p67 bra 	$L__BB0_85;
	ld.u32 	%r653, [%rd18];
	mad.lo.s32 	%r654, %r653, %r247, %r813;
	mul.wide.s32 	%rd269, %r654, 4;
	add.s64 	%rd270, %rd1, %rd269;
	ld.global.u32 	%r655, [%rd270];
	shl.b32 	%r656, %r813, 2;
	mov.u32 	%r657, sharedMem;
	add.s32 	%r658, %r657, %r656;
	ld.shared.u32 	%r659, [%r658];
	add.s32 	%r660, %r659, %r655;
	ld.shared.u32 	%r661, [%r658+-4];
	max.s32 	%r662, %r660, %r661;
	st.shared.u32 	[%r658], %r662;
$L__BB0_85:
	add.s32 	%r809, %r809, 1;
	setp.eq.s32 	%p75, %r809, %r246;
	@%p75 bra 	$L__BB0_86;
	bra.uni 	$L__BB0_73;
$L__BB0_86:
	ld.shared.u32 	%r107, [%r59+-4];
	mov.pred 	%p182, %p4;
	@%p3 bra 	$L__BB0_103;
	mov.b32 	%r820, 0;
$L__BB0_88:
	mul.lo.s32 	%r109, %r820, %r246;
	mov.b32 	%r821, 0;
	bra.uni 	$L__BB0_101;
$L__BB0_89:
	setp.lt.u32 	%p68, %r61, 7;
	mov.b32 	%r817, 0;
	@%p68 bra 	$L__BB0_92;
	mov.b32 	%r815, 0;
$L__BB0_91:
	.pragma "nounroll";
	ld.u32 	%r665, [%rd18];
	mad.lo.s32 	%r666, %r665, %r247, %r815;
	mul.wide.s32 	%rd271, %r666, 4;
	add.s64 	%rd272, %rd1, %rd271;
	ld.global.u32 	%r667, [%rd272];
	shl.b32 	%r668, %r815, 2;
	mov.u32 	%r669, sharedMem;
	add.s32 	%r670, %r669, %r668;
	ld.shared.v4.u32 	{%r671, %r672, %r673, %r674}, [%r670];
	add.s32 	%r675, %r671, %r667;
	st.shared.u32 	[%r670], %r675;
	ld.u32 	%r676, [%rd18];
	mul.lo.s32 	%r677, %r676, %r247;
	cvt.s64.s32 	%rd273, %r677;
	cvt.u64.u32 	%rd274, %r815;
	add.s64 	%rd275, %rd273, %rd274;
	shl.b64 	%rd276, %rd275, 2;
	add.s64 	%rd277, %rd1, %rd276;
	ld.global.u32 	%r678, [%rd277+4];
	add.s32 	%r679, %r672, %r678;
	st.shared.u32 	[%r670+4], %r679;
	ld.u32 	%r680, [%rd18];
	mul.lo.s32 	%r681, %r680, %r247;
	cvt.s64.s32 	%rd278, %r681;
	add.s64 	%rd279, %rd278, %rd274;
	shl.b64 	%rd280, %rd279, 2;
	add.s64 	%rd281, %rd1, %rd280;
	ld.global.u32 	%r682, [%rd281+8];
	add.s32 	%r683, %r673, %r682;
	st.shared.u32 	[%r670+8], %r683;
	ld.u32 	%r684, [%rd18];
	mul.lo.s32 	%r685, %r684, %r247;
	cvt.s64.s32 	%rd282, %r685;
	add.s64 	%rd283, %rd282, %rd274;
	shl.b64 	%rd284, %rd283, 2;
	add.s64 	%rd285, %rd1, %rd284;
	ld.global.u32 	%r686, [%rd285+12];
	add.s32 	%r687, %r674, %r686;
	st.shared.u32 	[%r670+12], %r687;
	ld.u32 	%r688, [%rd18];
	mul.lo.s32 	%r689, %r688, %r247;
	cvt.s64.s32 	%rd286, %r689;
	add.s64 	%rd287, %rd286, %rd274;
	shl.b64 	%rd288, %rd287, 2;
	add.s64 	%rd289, %rd1, %rd288;
	ld.global.u32 	%r690, [%rd289+16];
	ld.shared.v4.u32 	{%r691, %r692, %r693, %r694}, [%r670+16];
	add.s32 	%r695, %r691, %r690;
	st.shared.u32 	[%r670+16], %r695;
	ld.u32 	%r696, [%rd18];
	mul.lo.s32 	%r697, %r696, %r247;
	cvt.s64.s32 	%rd290, %r697;
	add.s64 	%rd291, %rd290, %rd274;
	shl.b64 	%rd292, %rd291, 2;
	add.s64 	%rd293, %rd1, %rd292;
	ld.global.u32 	%r698, [%rd293+20];
	add.s32 	%r699, %r692, %r698;
	st.shared.u32 	[%r670+20], %r699;
	ld.u32 	%r700, [%rd18];
	mul.lo.s32 	%r701, %r700, %r247;
	cvt.s64.s32 	%rd294, %r701;
	add.s64 	%rd295, %rd294, %rd274;
	shl.b64 	%rd296, %rd295, 2;
	add.s64 	%rd297, %rd1, %rd296;
	ld.global.u32 	%r702, [%rd297+24];
	add.s32 	%r703, %r693, %r702;
	st.shared.u32 	[%r670+24], %r703;
	ld.u32 	%r704, [%rd18];
	mul.lo.s32 	%r705, %r704, %r247;
	cvt.s64.s32 	%rd298, %r705;
	add.s64 	%rd299, %rd298, %rd274;
	shl.b64 	%rd300, %rd299, 2;
	add.s64 	%rd301, %rd1, %rd300;
	ld.global.u32 	%r706, [%rd301+28];
	add.s32 	%r707, %r694, %r706;
	st.shared.u32 	[%r670+28], %r707;
	add.s32 	%r815, %r815, 8;
	setp.ne.s32 	%p69, %r815, %r70;
	mov.u32 	%r817, %r70;
	@%p69 bra 	$L__BB0_91;
$L__BB0_92:
	setp.eq.s32 	%p70, %r64, 0;
	@%p70 bra 	$L__BB0_85;
	setp.lt.u32 	%p71, %r65, 3;
	@%p71 bra 	$L__BB0_95;
	ld.u32 	%r708, [%rd18];
	mad.lo.s32 	%r709, %r708, %r247, %r817;
	mul.wide.s32 	%rd302, %r709, 4;
	add.s64 	%rd303, %rd1, %rd302;
	ld.global.u32 	%r710, [%rd303];
	shl.b32 	%r711, %r817, 2;
	mov.u32 	%r712, sharedMem;
	add.s32 	%r713, %r712, %r711;
	ld.shared.u32 	%r714, [%r713];
	add.s32 	%r715, %r714, %r710;
	st.shared.u32 	[%r713], %r715;
	ld.u32 	%r716, [%rd18];
	mul.lo.s32 	%r717, %r716, %r247;
	cvt.s64.s32 	%rd304, %r717;
	cvt.u64.u32 	%rd305, %r817;
	add.s64 	%rd306, %rd304, %rd305;
	shl.b64 	%rd307, %rd306, 2;
	add.s64 	%rd308, %rd1, %rd307;
	ld.global.u32 	%r718, [%rd308+4];
	ld.shared.u32 	%r719, [%r713+4];
	add.s32 	%r720, %r719, %r718;
	st.shared.u32 	[%r713+4], %r720;
	ld.u32 	%r721, [%rd18];
	mul.lo.s32 	%r722, %r721, %r247;
	cvt.s64.s32 	%rd309, %r722;
	add.s64 	%rd310, %rd309, %rd305;
	shl.b64 	%rd311, %rd310, 2;
	add.s64 	%rd312, %rd1, %rd311;
	ld.global.u32 	%r723, [%rd312+8];
	ld.shared.u32 	%r724, [%r713+8];
	add.s32 	%r725, %r724, %r723;
	st.shared.u32 	[%r713+8], %r725;
	ld.u32 	%r726, [%rd18];
	mul.lo.s32 	%r727, %r726, %r247;
	cvt.s64.s32 	%rd313, %r727;
	add.s64 	%rd314, %rd313, %rd305;
	shl.b64 	%rd315, %rd314, 2;
	add.s64 	%rd316, %rd1, %rd315;
	ld.global.u32 	%r728, [%rd316+12];
	ld.shared.u32 	%r729, [%r713+12];
	add.s32 	%r730, %r729, %r728;
	st.shared.u32 	[%r713+12], %r730;
	add.s32 	%r817, %r817, 4;
$L__BB0_95:
	setp.eq.s32 	%p72, %r67, 0;
	@%p72 bra 	$L__BB0_85;
	setp.eq.s32 	%p73, %r68, 0;
	@%p73 bra 	$L__BB0_98;
	ld.u32 	%r731, [%rd18];
	mad.lo.s32 	%r732, %r731, %r247, %r817;
	mul.wide.s32 	%rd317, %r732, 4;
	add.s64 	%rd318, %rd1, %rd317;
	ld.global.u32 	%r733, [%rd318];
	shl.b32 	%r734, %r817, 2;
	mov.u32 	%r735, sharedMem;
	add.s32 	%r736, %r735, %r734;
	ld.shared.u32 	%r737, [%r736];
	add.s32 	%r738, %r737, %r733;
	st.shared.u32 	[%r736], %r738;
	ld.u32 	%r739, [%rd18];
	mul.lo.s32 	%r740, %r739, %r247;
	cvt.s64.s32 	%rd319, %r740;
	cvt.u64.u32 	%rd320, %r817;
	add.s64 	%rd321, %rd319, %rd320;
	shl.b64 	%rd322, %rd321, 2;
	add.s64 	%rd323, %rd1, %rd322;
	ld.global.u32 	%r741, [%rd323+4];
	ld.shared.u32 	%r742, [%r736+4];
	add.s32 	%r743, %r742, %r741;
	st.shared.u32 	[%r736+4], %r743;
	add.s32 	%r817, %r817, 2;
$L__BB0_98:
	setp.eq.s32 	%p74, %r71, 0;
	@%p74 bra 	$L__BB0_85;
	ld.u32 	%r744, [%rd18];
	mad.lo.s32 	%r745, %r744, %r247, %r817;
	mul.wide.s32 	%rd324, %r745, 4;
	add.s64 	%rd325, %rd1, %rd324;
	ld.global.u32 	%r746, [%rd325];
	shl.b32 	%r747, %r817, 2;
	mov.u32 	%r748, sharedMem;
	add.s32 	%r749, %r748, %r747;
	ld.shared.u32 	%r750, [%r749];
	add.s32 	%r751, %r750, %r746;
	st.shared.u32 	[%r749], %r751;
	bra.uni 	$L__BB0_85;
$L__BB0_100:
	add.s32 	%r821, %r821, 1;
	setp.eq.s32 	%p79, %r821, %r246;
	mov.pred 	%p182, 0;
	@%p79 bra 	$L__BB0_103;
$L__BB0_101:
	add.s32 	%r754, %r821, %r109;
	mul.wide.u32 	%rd326, %r754, 4;
	add.s64 	%rd327, %rd84, %rd326;
	ld.u32 	%r755, [%rd327];
	mul.wide.u32 	%rd328, %r821, 4;
	add.s64 	%rd329, %rd207, %rd328;
	ld.u32 	%r756, [%rd329];
	setp.eq.s32 	%p76, %r755, %r756;
	@%p76 bra 	$L__BB0_100;
	add.s32 	%r820, %r820, 1;
	setp.ne.s32 	%p77, %r820, %r249;
	mov.pred 	%p182, %p1;
	@%p77 bra 	$L__BB0_88;
$L__BB0_103:
	setp.ge.s32 	%p80, %r107, %r822;
	not.pred 	%p81, %p182;
	or.pred  	%p82, %p81, %p80;
	@%p82 bra 	$L__BB0_114;
	setp.eq.s32 	%p83, %r246, 0;
	@%p83 bra 	$L__BB0_107;
	mov.b64 	%rd391, 0;
$L__BB0_106:
	add.s64 	%rd331, %rd207, %rd391;
	ld.u8 	%rs15, [%rd331];
	add.s64 	%rd332, %rd82, %rd391;
	st.u8 	[%rd332], %rs15;
	add.s64 	%rd391, %rd391, 1;
	setp.lt.u64 	%p84, %rd391, %rd2;
	@%p84 bra 	$L__BB0_106;
$L__BB0_107:
	setp.ge.s32 	%p85, %r107, %r823;
	mov.u32 	%r822, %r107;
	@%p85 bra 	$L__BB0_114;
	mov.u32 	%r822, %r107;
	mov.u32 	%r823, %r107;
	@%p83 bra 	$L__BB0_114;
	setp.lt.u64 	%p87, %rd207, %rd85;
	@%p87 bra 	$L__BB0_112;
	mov.b64 	%rd393, 0;
$L__BB0_111:
	add.s64 	%rd334, %rd207, %rd393;
	ld.u8 	%rs16, [%rd334];
	add.s64 	%rd335, %rd85, %rd393;
	st.u8 	[%rd335], %rs16;
	add.s64 	%rd393, %rd393, 1;
	setp.lt.u64 	%p88, %rd393, %rd2;
	mov.u32 	%r822, %r107;
	mov.u32 	%r823, %r107;
	@%p88 bra 	$L__BB0_111;
	bra.uni 	$L__BB0_114;
$L__BB0_112:
	mov.u64 	%rd392, %rd2;
$L__BB0_113:
	add.s64 	%rd22, %rd392, -1;
	add.s64 	%rd336, %rd207, %rd392;
	ld.u8 	%rs17, [%rd336+-1];
	add.s64 	%rd337, %rd85, %rd392;
	st.u8 	[%rd337+-1], %rs17;
	setp.eq.s64 	%p89, %rd22, 0;
	mov.u64 	%rd392, %rd22;
	mov.u32 	%r822, %r107;
	mov.u32 	%r823, %r107;
	@%p89 bra 	$L__BB0_114;
	bra.uni 	$L__BB0_113;
$L__BB0_114:
	setp.eq.s32 	%p90, %r246, 0;
	rem.s32 	%r757, %r802, %r249;
	mul.lo.s32 	%r758, %r757, %r246;
	mul.wide.s32 	%rd338, %r758, 4;
	add.s64 	%rd25, %rd84, %rd338;
	@%p90 bra 	$L__BB0_117;
	mov.b64 	%rd394, 0;
$L__BB0_116:
	add.s64 	%rd340, %rd82, %rd394;
	ld.u8 	%rs18, [%rd340];
	add.s64 	%rd341, %rd25, %rd394;
	st.u8 	[%rd341], %rs18;
	add.s64 	%rd394, %rd394, 1;
	setp.lt.u64 	%p91, %rd394, %rd2;
	@%p91 bra 	$L__BB0_116;
$L__BB0_117:
	@%p90 bra 	$L__BB0_120;
	mov.b64 	%rd395, 0;
$L__BB0_119:
	add.s64 	%rd343, %rd207, %rd395;
	ld.u8 	%rs19, [%rd343];
	add.s64 	%rd344, %rd2, %rd395;
	add.s64 	%rd345, %rd25, %rd344;
	st.u8 	[%rd345], %rs19;
	add.s64 	%rd395, %rd395, 1;
	setp.lt.u64 	%p93, %rd395, %rd2;
	@%p93 bra 	$L__BB0_119;
$L__BB0_120:
	setp.eq.s32 	%p94, %r62, 0;
	@%p94 bra 	$L__BB0_164;
	mov.b64 	%rd396, 0;
	mov.b16 	%rs31, 0;
	mov.u16 	%rs32, %rs31;
$L__BB0_122:
	mov.u64 	%rd30, %rd396;
	not.b64 	%rd31, %rd30;
	add.s64 	%rd32, %rd31, %rd7;
	add.s64 	%rd396, %rd30, 1;
	setp.ge.u64 	%p95, %rd396, %rd7;
	@%p95 bra 	$L__BB0_163;
	add.s64 	%rd347, %rd30, %rd8;
	shl.b64 	%rd348, %rd347, 2;
	add.s64 	%rd34, %rd84, %rd348;
	sub.s64 	%rd349, %rd7, %rd30;
	add.s64 	%rd350, %rd349, -2;
	setp.lt.u64 	%p96, %rd350, 7;
	mov.u64 	%rd398, %rd396;
	@%p96 bra 	$L__BB0_142;
	and.b64  	%rd35, %rd32, -8;
	mov.u64 	%rd398, %rd396;
$L__BB0_125:
	.pragma "nounroll";
	ld.u32 	%r825, [%rd34];
	add.s64 	%rd351, %rd398, %rd8;
	shl.b64 	%rd352, %rd351, 2;
	add.s64 	%rd37, %rd84, %rd352;
	ld.u32 	%r116, [%rd37];
	setp.le.s32 	%p97, %r825, %r116;
	@%p97 bra 	$L__BB0_127;
	st.u32 	[%rd34], %r116;
	st.u32 	[%rd37], %r825;
	ld.u32 	%r825, [%rd34];
$L__BB0_127:
	ld.u32 	%r119, [%rd37+4];
	setp.le.s32 	%p98, %r825, %r119;
	@%p98 bra 	$L__BB0_129;
	st.u32 	[%rd34], %r119;
	st.u32 	[%rd37+4], %r825;
	ld.u32 	%r825, [%rd34];
$L__BB0_129:
	ld.u32 	%r122, [%rd37+8];
	setp.le.s32 	%p99, %r825, %r122;
	@%p99 bra 	$L__BB0_131;
	st.u32 	[%rd34], %r122;
	st.u32 	[%rd37+8], %r825;
	ld.u32 	%r825, [%rd34];
$L__BB0_131:
	ld.u32 	%r125, [%rd37+12];
	setp.le.s32 	%p100, %r825, %r125;
	@%p100 bra 	$L__BB0_133;
	st.u32 	[%rd34], %r125;
	st.u32 	[%rd37+12], %r825;
	ld.u32 	%r825, [%rd34];
$L__BB0_133:
	ld.u32 	%r128, [%rd37+16];
	setp.le.s32 	%p101, %r825, %r128;
	@%p101 bra 	$L__BB0_135;
	st.u32 	[%rd34], %r128;
	st.u32 	[%rd37+16], %r825;
	ld.u32 	%r825, [%rd34];
$L__BB0_135:
	ld.u32 	%r131, [%rd37+20];
	setp.le.s32 	%p102, %r825, %r131;
	@%p102 bra 	$L__BB0_137;
	st.u32 	[%rd34], %r131;
	st.u32 	[%rd37+20], %r825;
	ld.u32 	%r825, [%rd34];
$L__BB0_137:
	ld.u32 	%r134, [%rd37+24];
	setp.le.s32 	%p103, %r825, %r134;
	@%p103 bra 	$L__BB0_139;
	st.u32 	[%rd34], %r134;
	st.u32 	[%rd37+24], %r825;
	ld.u32 	%r825, [%rd34];
$L__BB0_139:
	ld.u32 	%r137, [%rd37+28];
	setp.le.s32 	%p104, %r825, %r137;
	@%p104 bra 	$L__BB0_141;
	st.u32 	[%rd34], %r137;
	st.u32 	[%rd37+28], %r825;
$L__BB0_141:
	add.s64 	%rd398, %rd398, 8;
	add.s64 	%rd353, %rd398, %rd31;
	setp.ne.s64 	%p105, %rd353, %rd35;
	@%p105 bra 	$L__BB0_125;
$L__BB0_142:
	and.b64  	%rd354, %rd32, 7;
	setp.eq.s64 	%p106, %rd354, 0;
	@%p106 bra 	$L__BB0_163;
	sub.s16 	%rs22, %rs1, %rs32;
	cvt.u64.u16 	%rd355, %rs22;
	and.b64  	%rd40, %rd355, 7;
	add.s64 	%rd356, %rd40, -1;
	setp.lt.u64 	%p107, %rd356, 3;
	@%p107 bra 	$L__BB0_153;
	ld.u32 	%r832, [%rd34];
	add.s64 	%rd357, %rd398, %rd8;
	shl.b64 	%rd358, %rd357, 2;
	add.s64 	%rd41, %rd84, %rd358;
	ld.u32 	%r139, [%rd41];
	setp.le.s32 	%p108, %r832, %r139;
	@%p108 bra 	$L__BB0_146;
	st.u32 	[%rd34], %r139;
	st.u32 	[%rd41], %r832;
	ld.u32 	%r832, [%rd34];
$L__BB0_146:
	ld.u32 	%r142, [%rd41+4];
	setp.le.s32 	%p109, %r832, %r142;
	@%p109 bra 	$L__BB0_148;
	st.u32 	[%rd34], %r142;
	st.u32 	[%rd41+4], %r832;
	ld.u32 	%r832, [%rd34];
$L__BB0_148:
	ld.u32 	%r145, [%rd41+8];
	setp.le.s32 	%p110, %r832, %r145;
	@%p110 bra 	$L__BB0_150;
	st.u32 	[%rd34], %r145;
	st.u32 	[%rd41+8], %r832;
	ld.u32 	%r832, [%rd34];
$L__BB0_150:
	ld.u32 	%r148, [%rd41+12];
	setp.le.s32 	%p111, %r832, %r148;
	@%p111 bra 	$L__BB0_152;
	st.u32 	[%rd34], %r148;
	st.u32 	[%rd41+12], %r832;
$L__BB0_152:
	add.s64 	%rd398, %rd398, 4;
$L__BB0_153:
	and.b64  	%rd359, %rd40, 3;
	setp.eq.s64 	%p112, %rd359, 0;
	@%p112 bra 	$L__BB0_163;
	sub.s16 	%rs5, %rs2, %rs31;
	and.b16  	%rs23, %rs5, 3;
	setp.eq.s16 	%p113, %rs23, 1;
	@%p113 bra 	$L__BB0_160;
	ld.u32 	%r834, [%rd34];
	add.s64 	%rd360, %rd398, %rd8;
	shl.b64 	%rd361, %rd360, 2;
	add.s64 	%rd44, %rd84, %rd361;
	ld.u32 	%r150, [%rd44];
	setp.le.s32 	%p114, %r834, %r150;
	@%p114 bra 	$L__BB0_157;
	st.u32 	[%rd34], %r150;
	st.u32 	[%rd44], %r834;
	ld.u32 	%r834, [%rd34];
$L__BB0_157:
	ld.u32 	%r153, [%rd44+4];
	setp.le.s32 	%p115, %r834, %r153;
	@%p115 bra 	$L__BB0_159;
	st.u32 	[%rd34], %r153;
	st.u32 	[%rd44+4], %r834;
$L__BB0_159:
	add.s64 	%rd398, %rd398, 2;
$L__BB0_160:
	and.b16  	%rs24, %rs5, 1;
	setp.eq.b16 	%p116, %rs24, 1;
	not.pred 	%p117, %p116;
	@%p117 bra 	$L__BB0_163;
	ld.u32 	%r154, [%rd34];
	add.s64 	%rd362, %rd398, %rd8;
	shl.b64 	%rd363, %rd362, 2;
	add.s64 	%rd47, %rd84, %rd363;
	ld.u32 	%r155, [%rd47];
	setp.le.s32 	%p118, %r154, %r155;
	@%p118 bra 	$L__BB0_163;
	st.u32 	[%rd34], %r155;
	st.u32 	[%rd47], %r154;
$L__BB0_163:
	setp.eq.s64 	%p119, %rd396, %rd10;
	add.s16 	%rs32, %rs32, 1;
	add.s16 	%rs31, %rs31, 1;
	@%p119 bra 	$L__BB0_164;
	bra.uni 	$L__BB0_122;
$L__BB0_164:
	setp.lt.s32 	%p120, %r246, 1;
	@%p120 bra 	$L__BB0_234;
	mov.b32 	%r835, 0;
$L__BB0_166:
	setp.lt.s32 	%p121, %r249, 2;
	mul.lo.s32 	%r760, %r835, %r249;
	mul.wide.s32 	%rd364, %r760, 4;
	add.s64 	%rd48, %rd84, %rd364;
	@%p121 bra 	$L__BB0_208;
	mov.b32 	%r837, 0;
	mov.b16 	%rs33, 0;
	mov.u16 	%rs34, %rs33;
	mov.u32 	%r836, %r62;
$L__BB0_168:
	sub.s32 	%r762, %r837, %r249;
	setp.gt.s32 	%p122, %r762, -2;
	@%p122 bra 	$L__BB0_207;
	sub.s32 	%r764, %r66, %r837;
	setp.lt.u32 	%p123, %r764, 7;
	mov.b32 	%r852, 0;
	@%p123 bra 	$L__BB0_188;
	and.b32  	%r852, %r836, -8;
	ld.u32 	%r838, [%rd48];
	mov.b32 	%r839, 0;
$L__BB0_171:
	.pragma "nounroll";
	mul.wide.u32 	%rd365, %r839, 4;
	add.s64 	%rd49, %rd48, %rd365;
	ld.u32 	%r840, [%rd49+4];
	setp.le.s32 	%p124, %r838, %r840;
	@%p124 bra 	$L__BB0_173;
	st.u32 	[%rd49], %r840;
	st.u32 	[%rd49+4], %r838;
	mov.u32 	%r840, %r838;
$L__BB0_173:
	ld.u32 	%r841, [%rd49+8];
	setp.le.s32 	%p125, %r840, %r841;
	@%p125 bra 	$L__BB0_175;
	st.u32 	[%rd49+4], %r841;
	st.u32 	[%rd49+8], %r840;
	mov.u32 	%r841, %r840;
$L__BB0_175:
	ld.u32 	%r842, [%rd49+12];
	setp.le.s32 	%p126, %r841, %r842;
	@%p126 bra 	$L__BB0_177;
	st.u32 	[%rd49+8], %r842;
	st.u32 	[%rd49+12], %r841;
	mov.u32 	%r842, %r841;
$L__BB0_177:
	ld.u32 	%r843, [%rd49+16];
	setp.le.s32 	%p127, %r842, %r843;
	@%p127 bra 	$L__BB0_179;
	st.u32 	[%rd49+12], %r843;
	st.u32 	[%rd49+16], %r842;
	mov.u32 	%r843, %r842;
$L__BB0_179:
	ld.u32 	%r844, [%rd49+20];
	setp.le.s32 	%p128, %r843, %r844;
	@%p128 bra 	$L__BB0_181;
	st.u32 	[%rd49+16], %r844;
	st.u32 	[%rd49+20], %r843;
	mov.u32 	%r844, %r843;
$L__BB0_181:
	ld.u32 	%r845, [%rd49+24];
	setp.le.s32 	%p129, %r844, %r845;
	@%p129 bra 	$L__BB0_183;
	st.u32 	[%rd49+20], %r845;
	st.u32 	[%rd49+24], %r844;
	mov.u32 	%r845, %r844;
$L__BB0_183:
	ld.u32 	%r846, [%rd49+28];
	setp.le.s32 	%p130, %r845, %r846;
	@%p130 bra 	$L__BB0_185;
	st.u32 	[%rd49+24], %r846;
	st.u32 	[%rd49+28], %r845;
	mov.u32 	%r846, %r845;
$L__BB0_185:
	add.s32 	%r839, %r839, 8;
	ld.u32 	%r838, [%rd49+32];
	setp.le.s32 	%p131, %r846, %r838;
	@%p131 bra 	$L__BB0_187;
	st.u32 	[%rd49+28], %r838;
	st.u32 	[%rd49+32], %r846;
	mov.u32 	%r838, %r846;
$L__BB0_187:
	setp.ne.s32 	%p132, %r839, %r852;
	@%p132 bra 	$L__BB0_171;
$L__BB0_188:
	and.b32  	%r766, %r836, 7;
	setp.eq.s32 	%p133, %r766, 0;
	@%p133 bra 	$L__BB0_207;
	sub.s16 	%rs27, %rs1, %rs34;
	cvt.u32.u16 	%r767, %rs27;
	and.b32  	%r181, %r767, 7;
	add.s32 	%r768, %r181, -1;
	setp.lt.u32 	%p134, %r768, 3;
	@%p134 bra 	$L__BB0_198;
	mul.wide.u32 	%rd366, %r852, 4;
	add.s64 	%rd50, %rd48, %rd366;
	ld.u32 	%r182, [%rd50];
	ld.u32 	%r849, [%rd50+4];
	setp.le.s32 	%p135, %r182, %r849;
	@%p135 bra 	$L__BB0_192;
	st.u32 	[%rd50], %r849;
	st.u32 	[%rd50+4], %r182;
	mov.u32 	%r849, %r182;
$L__BB0_192:
	ld.u32 	%r850, [%rd50+8];
	setp.le.s32 	%p136, %r849, %r850;
	@%p136 bra 	$L__BB0_194;
	st.u32 	[%rd50+4], %r850;
	st.u32 	[%rd50+8], %r849;
	mov.u32 	%r850, %r849;
$L__BB0_194:
	ld.u32 	%r851, [%rd50+12];
	setp.le.s32 	%p137, %r850, %r851;
	@%p137 bra 	$L__BB0_196;
	st.u32 	[%rd50+8], %r851;
	st.u32 	[%rd50+12], %r850;
	mov.u32 	%r851, %r850;
$L__BB0_196:
	add.s32 	%r852, %r852, 4;
	ld.u32 	%r190, [%rd50+16];
	setp.le.s32 	%p138, %r851, %r190;
	@%p138 bra 	$L__BB0_198;
	st.u32 	[%rd50+12], %r190;
	st.u32 	[%rd50+16], %r851;
$L__BB0_198:
	and.b32  	%r769, %r181, 3;
	setp.eq.s32 	%p139, %r769, 0;
	@%p139 bra 	$L__BB0_207;
	sub.s16 	%rs10, %rs2, %rs33;
	and.b16  	%rs28, %rs10, 3;
	setp.eq.s16 	%p140, %rs28, 1;
	@%p140 bra 	$L__BB0_204;
	mul.wide.u32 	%rd367, %r852, 4;
	add.s64 	%rd51, %rd48, %rd367;
	ld.u32 	%r192, [%rd51];
	ld.u32 	%r853, [%rd51+4];
	setp.le.s32 	%p141, %r192, %r853;
	@%p141 bra 	$L__BB0_202;
	st.u32 	[%rd51], %r853;
	st.u32 	[%rd51+4], %r192;
	mov.u32 	%r853, %r192;
$L__BB0_202:
	add.s32 	%r852, %r852, 2;
	ld.u32 	%r196, [%rd51+8];
	setp.le.s32 	%p142, %r853, %r196;
	@%p142 bra 	$L__BB0_204;
	st.u32 	[%rd51+4], %r196;
	st.u32 	[%rd51+8], %r853;
$L__BB0_204:
	and.b16  	%rs29, %rs10, 1;
	setp.eq.b16 	%p143, %rs29, 1;
	not.pred 	%p144, %p143;
	@%p144 bra 	$L__BB0_207;
	mul.wide.u32 	%rd368, %r852, 4;
	add.s64 	%rd52, %rd48, %rd368;
	ld.u32 	%r198, [%rd52];
	ld.u32 	%r199, [%rd52+4];
	setp.le.s32 	%p145, %r198, %r199;
	@%p145 bra 	$L__BB0_207;
	st.u32 	[%rd52], %r199;
	st.u32 	[%rd52+4], %r198;
$L__BB0_207:
	add.s32 	%r837, %r837, 1;
	add.s32 	%r836, %r836, -1;
	setp.eq.s32 	%p146, %r837, %r62;
	add.s16 	%rs34, %rs34, 1;
	add.s16 	%rs33, %rs33, 1;
	@%p146 bra 	$L__BB0_208;
	bra.uni 	$L__BB0_168;
$L__BB0_208:
	setp.lt.s32 	%p147, %r249, 1;
	@%p147 bra 	$L__BB0_233;
	setp.lt.u32 	%p148, %r249, 4;
	mov.b32 	%r865, 0;
	mov.u32 	%r861, %r865;
	@%p148 bra 	$L__BB0_222;
	mov.b32 	%r855, 0;
	mov.u32 	%r861, %r855;
$L__BB0_211:
	setp.ne.s32 	%p149, %r855, 0;
	mul.wide.u32 	%rd369, %r855, 4;
	add.s64 	%rd53, %rd48, %rd369;
	@%p149 bra 	$L__BB0_213;
	ld.u32 	%r860, [%rd48];
	bra.uni 	$L__BB0_214;
$L__BB0_213:
	ld.u32 	%r860, [%rd53];
	ld.u32 	%r772, [%rd53+-4];
	setp.eq.s32 	%p150, %r860, %r772;
	@%p150 bra 	$L__BB0_215;
$L__BB0_214:
	add.s32 	%r207, %r861, 1;
	mul.wide.s32 	%rd370, %r861, 4;
	add.s64 	%rd371, %rd48, %rd370;
	st.u32 	[%rd371], %r860;
	ld.u32 	%r860, [%rd53];
	mov.u32 	%r861, %r207;
$L__BB0_215:
	ld.u32 	%r211, [%rd53+4];
	setp.eq.s32 	%p151, %r211, %r860;
	@%p151 bra 	$L__BB0_217;
	add.s32 	%r212, %r861, 1;
	mul.wide.s32 	%rd372, %r861, 4;
	add.s64 	%rd373, %rd48, %rd372;
	st.u32 	[%rd373], %r211;
	ld.u32 	%r860, [%rd53+4];
	mov.u32 	%r861, %r212;
$L__BB0_217:
	ld.u32 	%r216, [%rd53+8];
	setp.eq.s32 	%p152, %r216, %r860;
	@%p152 bra 	$L__BB0_219;
	add.s32 	%r217, %r861, 1;
	mul.wide.s32 	%rd374, %r861, 4;
	add.s64 	%rd375, %rd48, %rd374;
	st.u32 	[%rd375], %r216;
	ld.u32 	%r860, [%rd53+8];
	mov.u32 	%r861, %r217;
$L__BB0_219:
	ld.u32 	%r221, [%rd53+12];
	setp.eq.s32 	%p153, %r221, %r860;
	@%p153 bra 	$L__BB0_221;
	add.s32 	%r222, %r861, 1;
	mul.wide.s32 	%rd376, %r861, 4;
	add.s64 	%rd377, %rd48, %rd376;
	st.u32 	[%rd377], %r221;
	mov.u32 	%r861, %r222;
$L__BB0_221:
	add.s32 	%r855, %r855, 4;
	setp.ne.s32 	%p154, %r855, %r73;
	mov.u32 	%r865, %r73;
	@%p154 bra 	$L__BB0_211;
$L__BB0_222:
	setp.eq.s32 	%p155, %r72, 0;
	@%p155 bra 	$L__BB0_233;
	setp.ne.s32 	%p156, %r865, 0;
	mul.wide.u32 	%rd378, %r865, 4;
	add.s64 	%rd54, %rd48, %rd378;
	@%p156 bra 	$L__BB0_225;
	ld.u32 	%r867, [%rd48];
	bra.uni 	$L__BB0_226;
$L__BB0_225:
	ld.u32 	%r867, [%rd54];
	ld.u32 	%r773, [%rd54+-4];
	setp.eq.s32 	%p157, %r867, %r773;
	@%p157 bra 	$L__BB0_227;
$L__BB0_226:
	add.s32 	%r230, %r861, 1;
	mul.wide.s32 	%rd379, %r861, 4;
	add.s64 	%rd380, %rd48, %rd379;
	st.u32 	[%rd380], %r867;
	mov.u32 	%r861, %r230;
$L__BB0_227:
	setp.eq.s32 	%p158, %r72, 1;
	@%p158 bra 	$L__BB0_233;
	ld.u32 	%r232, [%rd54+4];
	ld.u32 	%r774, [%rd54];
	setp.eq.s32 	%p159, %r232, %r774;
	@%p159 bra 	$L__BB0_230;
	add.s32 	%r233, %r861, 1;
	mul.wide.s32 	%rd381, %r861, 4;
	add.s64 	%rd382, %rd48, %rd381;
	st.u32 	[%rd382], %r232;
	mov.u32 	%r861, %r233;
$L__BB0_230:
	setp.eq.s32 	%p160, %r72, 2;
	@%p160 bra 	$L__BB0_233;
	ld.u32 	%r235, [%rd54+8];
	ld.u32 	%r775, [%rd54+4];
	setp.eq.s32 	%p161, %r235, %r775;
	@%p161 bra 	$L__BB0_233;
	mul.wide.s32 	%rd383, %r861, 4;
	add.s64 	%rd384, %rd48, %rd383;
	st.u32 	[%rd384], %r235;
$L__BB0_233:
	add.s32 	%r835, %r835, 1;
	setp.ne.s32 	%p162, %r835, %r246;
	@%p162 bra 	$L__BB0_166;
$L__BB0_234:
	setp.gt.s32 	%p163, %r3, -1;
	@%p163 bra 	$L__BB0_256;
	setp.eq.s64 	%p164, %rd12, 12;
	mov.u64 	%rd402, %rd9;
	mov.u64 	%rd405, %rd84;
	@%p164 bra 	$L__BB0_242;
	add.s64 	%rd402, %rd9, 4;
	setp.eq.s64 	%p165, %rd12, 0;
	ld.u32 	%r237, [%rd9];
	st.u32 	[%rd84], %r237;
	mov.u64 	%rd405, %rd13;
	@%p165 bra 	$L__BB0_242;
	ld.u32 	%r238, [%rd402];
	setp.eq.s32 	%p166, %r238, %r237;
	mov.u64 	%rd405, %rd13;
	@%p166 bra 	$L__BB0_239;
	add.s64 	%rd405, %rd84, 8;
	st.u32 	[%rd13], %r238;
$L__BB0_239:
	setp.eq.s64 	%p167, %rd12, 4;
	mov.u64 	%rd402, %rd14;
	@%p167 bra 	$L__BB0_242;
	add.s64 	%rd402, %rd9, 12;
	ld.u32 	%r239, [%rd14];
	setp.eq.s32 	%p168, %r239, %r238;
	@%p168 bra 	$L__BB0_242;
	st.u32 	[%rd405], %r239;
	add.s64 	%rd405, %rd405, 4;
$L__BB0_242:
	setp.gt.u64 	%p169, %rd11, -16;
	@%p169 bra 	$L__BB0_256;
$L__BB0_243:
	setp.eq.s64 	%p170, %rd402, %rd9;
	ld.u32 	%r240, [%rd402];
	@%p170 bra 	$L__BB0_245;
	ld.u32 	%r776, [%rd402+-4];
	setp.eq.s32 	%p171, %r240, %r776;
	@%p171 bra 	$L__BB0_246;
$L__BB0_245:
	st.u32 	[%rd405], %r240;
	add.s64 	%rd405, %rd405, 4;
$L__BB0_246:
	add.s64 	%rd66, %rd402, 4;
	setp.eq.s64 	%p172, %rd66, %rd9;
	ld.u32 	%r241, [%rd402+4];
	@%p172 bra 	$L__BB0_248;
	ld.u32 	%r777, [%rd402];
	setp.eq.s32 	%p173, %r241, %r777;
	@%p173 bra 	$L__BB0_249;
$L__BB0_248:
	st.u32 	[%rd405], %r241;
	add.s64 	%rd405, %rd405, 4;
$L__BB0_249:
	add.s64 	%rd69, %rd402, 8;
	setp.eq.s64 	%p174, %rd69, %rd9;
	ld.u32 	%r242, [%rd402+8];
	@%p174 bra 	$L__BB0_251;
	ld.u32 	%r778, [%rd66];
	setp.eq.s32 	%p175, %r242, %r778;
	@%p175 bra 	$L__BB0_252;
$L__BB0_251:
	st.u32 	[%rd405], %r242;
	add.s64 	%rd405, %rd405, 4;
$L__BB0_252:
	add.s64 	%rd385, %rd402, 12;
	setp.eq.s64 	%p176, %rd385, %rd9;
	ld.u32 	%r243, [%rd402+12];
	@%p176 bra 	$L__BB0_254;
	ld.u32 	%r779, [%rd69];
	setp.eq.s32 	%p177, %r243, %r779;
	@%p177 bra 	$L__BB0_255;
$L__BB0_254:
	st.u32 	[%rd405], %r243;
	add.s64 	%rd405, %rd405, 4;
$L__BB0_255:
	add.s64 	%rd402, %rd402, 16;
	setp.ne.s64 	%p178, %rd402, %rd84;
	@%p178 bra 	$L__BB0_243;
$L__BB0_256:
	{ // callseq 4, 0
	.param .b64 param0;
	st.param.b64 	[param0], %rd207;
	call.uni 
	free, 
	(
	param0
	);
	} // callseq 4
	add.s32 	%r802, %r802, 1;
	setp.ne.s32 	%p179, %r802, %r248;
	@%p179 bra 	$L__BB0_43;
$L__BB0_257:
	setp.eq.s32 	%p180, %r246, 0;
	@%p180 bra 	$L__BB0_260;
	cvta.to.global.u64 	%rd75, %rd78;
	mov.b64 	%rd410, 0;
$L__BB0_259:
	add.s64 	%rd387, %rd85, %rd410;
	ld.u8 	%rs30, [%rd387];
	add.s64 	%rd388, %rd75, %rd410;
	st.global.u8 	[%rd388], %rs30;
	add.s64 	%rd410, %rd410, 1;
	setp.lt.u64 	%p181, %rd410, %rd2;
	@%p181 bra 	$L__BB0_259;
$L__BB0_260:
	cvta.to.global.u64 	%rd389, %rd79;
	st.global.u32 	[%rd389], %r823;
	{ // callseq 5, 0
	.param .b64 param0;
	st.param.b64 	[param0], %rd82;
	call.uni 
	free, 
	(
	param0
	);
	} // callseq 5
	{ // callseq 6, 0
	.param .b64 param0;
	st.param.b64 	[param0], %rd84;
	call.uni 
	free, 
	(
	param0
	);
	} // callseq 6
	{ // callseq 7, 0
	.param .b64 param0;
	st.param.b64 	[param0], %rd85;
	call.uni 
	free, 
	(
	param0
	);
	} // callseq 7
	ret;

}
	// .globl	_ZN3cub18CUB_300001_SM_10006detail11EmptyKernelIvEEvv
.visible .entry _ZN3cub18CUB_300001_SM_10006detail11EmptyKernelIvEEvv()
{


	ret;

}
	// .globl	_ZN3cub18CUB_300001_SM_10006detail8for_each13static_kernelINS2_12policy_hub_t12policy_500_tEmN6thrust24THRUST_300001_SM_1000_NS8cuda_cub20__uninitialized_fill7functorINS7_10device_ptrIiEEiEEEEvT0_T1_
.visible .entry _ZN3cub18CUB_300001_SM_10006detail8for_each13static_kernelINS2_12policy_hub_t12policy_500_tEmN6thrust24THRUST_300001_SM_1000_NS8cuda_cub20__uninitialized_fill7functorINS7_10device_ptrIiEEiEEEEvT0_T1_(
	.param .u64 _ZN3cub18CUB_300001_SM_10006detail8for_each13static_kernelINS2_12policy_hub_t12policy_500_tEmN6thrust24THRUST_300001_SM_1000_NS8cuda_cub20__uninitialized_fill7functorINS7_10device_ptrIiEEiEEEEvT0_T1__param_0,
	.param .align 8 .b8 _ZN3cub18CUB_300001_SM_10006detail8for_each13static_kernelINS2_12policy_hub_t12policy_500_tEmN6thrust24THRUST_300001_SM_1000_NS8cuda_cub20__uninitialized_fill7functorINS7_10device_ptrIiEEiEEEEvT0_T1__param_1[16]
)
.maxntid 256
{
	.reg .pred 	%p<4>;
	.reg .b16 	%rs<5>;
	.reg .b32 	%r<12>;
	.reg .b64 	%rd<16>;

	ld.param.u32 	%r3, [_ZN3cub18CUB_300001_SM_10006detail8for_each13static_kernelINS2_12policy_hub_t12policy_500_tEmN6thrust24THRUST_300001_SM_1000_NS8cuda_cub20__uninitialized_fill7functorINS7_10device_ptrIiEEiEEEEvT0_T1__param_1+8];
	ld.param.u64 	%rd4, [_ZN3cub18CUB_300001_SM_10006detail8for_each13static_kernelINS2_12policy_hub_t12policy_500_tEmN6thrust24THRUST_300001_SM_1000_NS8cuda_cub20__uninitialized_fill7functorINS7_10device_ptrIiEEiEEEEvT0_T1__param_1];
	ld.param.u64 	%rd5, [_ZN3cub18CUB_300001_SM_10006detail8for_each13static_kernelINS2_12policy_hub_t12policy_500_tEmN6thrust24THRUST_300001_SM_1000_NS8cuda_cub20__uninitialized_fill7functorINS7_10device_ptrIiEEiEEEEvT0_T1__param_0];
	mov.u32 	%r9, %ctaid.x;
	mul.wide.u32 	%rd1, %r9, 512;
	sub.s64 	%rd2, %rd5, %rd1;
	setp.lt.u64 	%p1, %rd2, 512;
	@%p1 bra 	$L__BB2_2;
	mov.u32 	%r11, %tid.x;
	cvta.to.global.u64 	%rd11, %rd4;
	cvt.u64.u32 	%rd12, %r11;
	add.s64 	%rd13, %rd1, %rd12;
	shl.b64 	%rd14, %rd13, 2;
	add.s64 	%rd15, %rd11, %rd14;
	st.global.u32 	[%rd15], %r3;
	st.global.u32 	[%rd15+1024], %r3;
	bra.uni 	$L__BB2_6;
$L__BB2_2:
	cvta.to.global.u64 	%rd6, %rd4;
	mov.u32 	%r2, %tid.x;
	cvt.u64.u32 	%rd7, %r2;
	setp.le.u64 	%p2, %rd2, %rd7;
	add.s64 	%rd8, %rd1, %rd7;
	shl.b64 	%rd9, %rd8, 2;
	add.s64 	%rd3, %rd6, %rd9;
	@%p2 bra 	$L__BB2_4;
	st.global.u32 	[%rd3], %r3;
$L__BB2_4:
	add.s32 	%r10, %r2, 256;
	cvt.u64.u32 	%rd10, %r10;
	setp.le.u64 	%p3, %rd2, %rd10;
	@%p3 bra 	$L__BB2_6;
	st.global.u32 	[%rd3+1024], %r3;
$L__BB2_6:
	ret;

}


// ===== COMPILED SASS (sm_100) =====

	.target	sm_100

	.elftype	@"ET_EXEC"


//--------------------- .note.nv.tkinfo           --------------------------
	.section	.note.nv.tkinfo,"",@"SHT_NOTE"
	.sectionflags	@"SHF_NOTE_NV_TKINFO"
	.tkinfo
        /*0018*/ 	.word	0x00000002
        /*0030*/ 	.string	""
        /*0030*/ 	.string	"ptxas"
        /*0030*/ 	.string	"Cuda compilation tools, release 13.0, V13.0.88"
        /*0030*/ 	.string	"Build cuda_13.0.r13.0/compiler.36424714_0"
        /*0030*/ 	.string	"-arch sm_100 -m 64 "



//--------------------- .note.nv.cuinfo           --------------------------
	.section	.note.nv.cuinfo,"",@"SHT_NOTE"
	.sectionflags	@"SHF_NOTE_NV_CUINFO"
        /*0018*/ 	.short	0x0002
        /*001a*/ 	.short	0x0064
        /*001c*/ 	.short	0x0082
	.zero		2


//--------------------- .nv.info                  --------------------------
	.section	.nv.info,"",@"SHT_CUDA_INFO"
	.align	4


	//----- nvinfo : EIATTR_REGCOUNT
	.align		4
        /*0000*/ 	.byte	0x04, 0x2f
        /*0002*/ 	.short	(.L_46 - .L_45)
	.align		4
.L_45:
        /*0004*/ 	.word	index@(_Z16tabuSearchKernelPiS_PKiiiii)
        /*0008*/ 	.word	0x00000044


	//----- nvinfo : EIATTR_FRAME_SIZE
	.align		4
.L_46:
        /*000c*/ 	.byte	0x04, 0x11
        /*000e*/ 	.short	(.L_48 - .L_47)
	.align		4
.L_47:
        /*0010*/ 	.word	index@($__internal_0_$__cuda_sm20_div_rn_f64_full)
        /*0014*/ 	.word	0x00000000


	//----- nvinfo : EIATTR_FRAME_SIZE
	.align		4
.L_48:
        /*0018*/ 	.byte	0x04, 0x11
        /*001a*/ 	.short	(.L_50 - .L_49)
	.align		4
.L_49:
        /*001c*/ 	.word	index@(_Z16tabuSearchKernelPiS_PKiiiii)
        /*0020*/ 	.word	0x00000000


	//----- nvinfo : EIATTR_REGCOUNT
	.align		4
.L_50:
        /*0024*/ 	.byte	0x04, 0x2f
        /*0026*/ 	.short	(.L_52 - .L_51)
	.align		4
.L_51:
        /*0028*/ 	.word	index@(_ZN3cub18CUB_300001_SM_10006detail11EmptyKernelIvEEvv)
        /*002c*/ 	.word	0x00000004


	//----- nvinfo : EIATTR_FRAME_SIZE
	.align		4
.L_52:
        /*0030*/ 	.byte	0x04, 0x11
        /*0032*/ 	.short	(.L_54 - .L_53)
	.align		4
.L_53:
        /*0034*/ 	.word	index@(_ZN3cub18CUB_300001_SM_10006detail11EmptyKernelIvEEvv)
        /*0038*/ 	.word	0x00000000


	//----- nvinfo : EIATTR_REGCOUNT
	.align		4
.L_54:
        /*003c*/ 	.byte	0x04, 0x2f
        /*003e*/ 	.short	(.L_56 - .L_55)
	.align		4
.L_55:
        /*0040*/ 	.word	index@(_ZN3cub18CUB_300001_SM_10006detail8for_each13static_kernelINS2_12policy_hub_t12policy_500_tEmN6thrust24THRUST_300001_SM_1000_NS8cuda_cub20__uninitialized_fill7functorINS7_10device_ptrIiEEiEEEEvT0_T1_)
        /*0044*/ 	.word	0x00000008


	//----- nvinfo : EIATTR_FRAME_SIZE
	.align		4
.L_56:
        /*0048*/ 	.byte	0x04, 0x11
        /*004a*/ 	.short	(.L_58 - .L_57)
	.align		4
.L_57:
        /*004c*/ 	.word	index@(_ZN3cub18CUB_300001_SM_10006detail8for_each13static_kernelINS2_12policy_hub_t12policy_500_tEmN6thrust24THRUST_300001_SM_1000_NS8cuda_cub20__uninitialized_fill7functorINS7_10device_ptrIiEEiEEEEvT0_T1_)
        /*0050*/ 	.word	0x00000000


	//----- nvinfo : EIATTR_MIN_STACK_SIZE
	.align		4
.L_58:
        /*0054*/ 	.byte	0x04, 0x12
        /*0056*/ 	.short	(.L_60 - .L_59)
	.align		4
.L_59:
        /*0058*/ 	.word	index@(_ZN3cub18CUB_300001_SM_10006detail8for_each13static_kernelINS2_12policy_hub_t12policy_500_tEmN6thrust24THRUST_300001_SM_1000_NS8cuda_cub20__uninitialized_fill7functorINS7_10device_ptrIiEEiEEEEvT0_T1_)
        /*005c*/ 	.word	0x00000000


	//----- nvinfo : EIATTR_MIN_STACK_SIZE
	.align		4
.L_60:
        /*0060*/ 	.byte	0x04, 0x12
        /*0062*/ 	.short	(.L_62 - .L_61)
	.align		4
.L_61:
        /*0064*/ 	.word	index@(_ZN3cub18CUB_300001_SM_10006detail11EmptyKernelIvEEvv)
        /*0068*/ 	.word	0x00000000


	//----- nvinfo : EIATTR_MIN_STACK_SIZE
	.align		4
.L_62:
        /*006c*/ 	.byte	0x04, 0x12
        /*006e*/ 	.short	(.L_64 - .L_63)
	.align		4
.L_63:
        /*0070*/ 	.word	index@(_Z16tabuSearchKernelPiS_PKiiiii)
        /*0074*/ 	.word	0x00000000
.L_64:


//--------------------- .nv.compat                --------------------------
	.section	.nv.compat,"",@"SHT_CUDA_COMPAT_INFO"
	.align	4
        /*0000*/ 	.byte	0x02, 0x09, 0x00, 0x00, 0x02, 0x02, 0x01, 0x00, 0x02, 0x05, 0x05, 0x00, 0x03, 0x07, 0x01, 0x01
        /*0010*/ 	.byte	0x02, 0x03, 0x00, 0x00, 0x02, 0x06, 0x01, 0x00, 0x04, 0x0b, 0x08, 0x00, 0x01, 0x00, 0x00, 0x00
        /*0020*/ 	.byte	0x00, 0x00, 0x00, 0x00


//--------------------- .nv.info._ZN3cub18CUB_300001_SM_10006detail8for_each13static_kernelINS2_12policy_hub_t12policy_500_tEmN6thrust24THRUST_300001_SM_1000_NS8cuda_cub20__uninitialized_fill7functorINS7_10device_ptrIiEEiEEEEvT0_T1_ --------------------------
	.section	.nv.info._ZN3cub18CUB_300001_SM_10006detail8for_each13static_kernelINS2_12policy_hub_t12policy_500_tEmN6thrust24THRUST_300001_SM_1000_NS8cuda_cub20__uninitialized_fill7functorINS7_10device_ptrIiEEiEEEEvT0_T1_,"",@"SHT_CUDA_INFO"
	.sectionflags	@""
	.align	4


	//----- nvinfo : EIATTR_CUDA_API_VERSION
	.align		4
        /*0000*/ 	.byte	0x04, 0x37
        /*0002*/ 	.short	(.L_66 - .L_65)
.L_65:
        /*0004*/ 	.word	0x00000082


	//----- nvinfo : EIATTR_KPARAM_INFO
	.align		4
.L_66:
        /*0008*/ 	.byte	0x04, 0x17
        /*000a*/ 	.short	(.L_68 - .L_67)
.L_67:
        /*000c*/ 	.word	0x00000000
        /*0010*/ 	.short	0x0001
        /*0012*/ 	.short	0x0008
        /*0014*/ 	.byte	0x00, 0xf0, 0x41, 0x00


	//----- nvinfo : EIATTR_KPARAM_INFO
	.align		4
.L_68:
        /*0018*/ 	.byte	0x04, 0x17
        /*001a*/ 	.short	(.L_70 - .L_69)
.L_69:
        /*001c*/ 	.word	0x00000000
        /*0020*/ 	.short	0x0000
        /*0022*/ 	.short	0x0000
        /*0024*/ 	.byte	0x00, 0xf0, 0x21, 0x00


	//----- nvinfo : EIATTR_SPARSE_MMA_MASK
	.align		4
.L_70:
        /*0028*/ 	.byte	0x03, 0x50
        /*002a*/ 	.short	0x0000


	//----- nvinfo : EIATTR_MAXREG_COUNT
	.align		4
        /*002c*/ 	.byte	0x03, 0x1b
        /*002e*/ 	.short	0x00ff


	//----- nvinfo : EIATTR_MERCURY_ISA_VERSION
	.align		4
        /*0030*/ 	.byte	0x03, 0x5f
        /*0032*/ 	.short	0x0101


	//----- nvinfo : EIATTR_VRC_CTA_INIT_COUNT
	.align		4
        /*0034*/ 	.byte	0x02, 0x4a
	.zero		1
	.zero		1


	//----- nvinfo : EIATTR_EXIT_INSTR_OFFSETS
	.align		4
        /*0038*/ 	.byte	0x04, 0x1c
        /*003a*/ 	.short	(.L_72 - .L_71)


	//   ....[0]....
.L_71:
        /*003c*/ 	.word	0x00000130


	//   ....[1]....
        /*0040*/ 	.word	0x00000230


	//   ....[2]....
        /*0044*/ 	.word	0x00000260


	//----- nvinfo : EIATTR_MAX_THREADS
	.align		4
.L_72:
        /*0048*/ 	.byte	0x04, 0x05
        /*004a*/ 	.short	(.L_74 - .L_73)
.L_73:
        /*004c*/ 	.word	0x00000100
        /*0050*/ 	.word	0x00000001
        /*0054*/ 	.word	0x00000001


	//----- nvinfo : EIATTR_CBANK_PARAM_SIZE
	.align		4
.L_74:
        /*0058*/ 	.byte	0x03, 0x19
        /*005a*/ 	.short	0x0018


	//----- nvinfo : EIATTR_PARAM_CBANK
	.align		4
        /*005c*/ 	.byte	0x04, 0x0a
        /*005e*/ 	.short	(.L_76 - .L_75)
	.align		4
.L_75:
        /*0060*/ 	.word	index@(.nv.constant0._ZN3cub18CUB_300001_SM_10006detail8for_each13static_kernelINS2_12policy_hub_t12policy_500_tEmN6thrust24THRUST_300001_SM_1000_NS8cuda_cub20__uninitialized_fill7functorINS7_10device_ptrIiEEiEEEEvT0_T1_)
        /*0064*/ 	.short	0x0380
        /*0066*/ 	.short	0x0018


	//----- nvinfo : EIATTR_SW_WAR
	.align		4
.L_76:
        /*0068*/ 	.byte	0x04, 0x36
        /*006a*/ 	.short	(.L_78 - .L_77)
.L_77:
        /*006c*/ 	.word	0x00000008
.L_78:


//--------------------- .nv.info._ZN3cub18CUB_300001_SM_10006detail11EmptyKernelIvEEvv --------------------------
	.section	.nv.info._ZN3cub18CUB_300001_SM_10006detail11EmptyKernelIvEEvv,"",@"SHT_CUDA_INFO"
	.sectionflags	@""
	.align	4


	//----- nvinfo : EIATTR_CUDA_API_VERSION
	.align		4
        /*0000*/ 	.byte	0x04, 0x37
        /*0002*/ 	.short	(.L_80 - .L_79)
.L_79:
        /*0004*/ 	.word	0x00000082


	//----- nvinfo : EIATTR_SPARSE_MMA_MASK
	.align		4
.L_80:
        /*0008*/ 	.byte	0x03, 0x50
        /*000a*/ 	.short	0x0000


	//----- nvinfo : EIATTR_MAXREG_COUNT
	.align		4
        /*000c*/ 	.byte	0x03, 0x1b
        /*000e*/ 	.short	0x00ff


	//----- nvinfo : EIATTR_MERCURY_ISA_VERSION
	.align		4
        /*0010*/ 	.byte	0x03, 0x5f
        /*0012*/ 	.short	0x0101


	//----- nvinfo : EIATTR_VRC_CTA_INIT_COUNT
	.align		4
        /*0014*/ 	.byte	0x02, 0x4a
	.zero		1
	.zero		1


	//----- nvinfo : EIATTR_EXIT_INSTR_OFFSETS
	.align		4
        /*0018*/ 	.byte	0x04, 0x1c
        /*001a*/ 	.short	(.L_82 - .L_81)


	//   ....[0]....
.L_81:
        /*001c*/ 	.word	0x00000010


	//----- nvinfo : EIATTR_SW_WAR
	.align		4
.L_82:
        /*0020*/ 	.byte	0x04, 0x36
        /*0022*/ 	.short	(.L_84 - .L_83)
.L_83:
        /*0024*/ 	.word	0x00000008
.L_84:


//--------------------- .nv.info._Z16tabuSearchKernelPiS_PKiiiii --------------------------
	.section	.nv.info._Z16tabuSearchKernelPiS_PKiiiii,"",@"SHT_CUDA_INFO"
	.sectionflags	@""
	.align	4


	//----- nvinfo : EIATTR_CUDA_API_VERSION
	.align		4
        /*0000*/ 	.byte	0x04, 0x37
        /*0002*/ 	.short	(.L_86 - .L_85)
.L_85:
        /*0004*/ 	.word	0x00000082


	//----- nvinfo : EIATTR_KPARAM_INFO
	.align		4
.L_86:
        /*0008*/ 	.byte	0x04, 0x17
        /*000a*/ 	.short	(.L_88 - .L_87)
.L_87:
        /*000c*/ 	.word	0x00000000
        /*0010*/ 	.short	0x0006
        /*0012*/ 	.short	0x0024
        /*0014*/ 	.byte	0x00, 0xf0, 0x11, 0x00


	//----- nvinfo : EIATTR_KPARAM_INFO
	.align		4
.L_88:
        /*0018*/ 	.byte	0x04, 0x17
        /*001a*/ 	.short	(.L_90 - .L_89)
.L_89:
        /*001c*/ 	.word	0x00000000
        /*0020*/ 	.short	0x0005
        /*0022*/ 	.short	0x0020
        /*0024*/ 	.byte	0x00, 0xf0, 0x11, 0x00


	//----- nvinfo : EIATTR_KPARAM_INFO
	.align		4
.L_90:
        /*0028*/ 	.byte	0x04, 0x17
        /*002a*/ 	.short	(.L_92 - .L_91)
.L_91:
        /*002c*/ 	.word	0x00000000
        /*0030*/ 	.short	0x0004
        /*0032*/ 	.short	0x001c
        /*0034*/ 	.byte	0x00, 0xf0, 0x11, 0x00


	//----- nvinfo : EIATTR_KPARAM_INFO
	.align		4
.L_92:
        /*0038*/ 	.byte	0x04, 0x17
        /*003a*/ 	.short	(.L_94 - .L_93)
.L_93:
        /*003c*/ 	.word	0x00000000
        /*0040*/ 	.short	0x0003
        /*0042*/ 	.short	0x0018
        /*0044*/ 	.byte	0x00, 0xf0, 0x11, 0x00


	//----- nvinfo : EIATTR_KPARAM_INFO
	.align		4
.L_94:
        /*0048*/ 	.byte	0x04, 0x17
        /*004a*/ 	.short	(.L_96 - .L_95)
.L_95:
        /*004c*/ 	.word	0x00000000
        /*0050*/ 	.short	0x0002
        /*0052*/ 	.short	0x0010
        /*0054*/ 	.byte	0x00, 0xf5, 0x21, 0x00


	//----- nvinfo : EIATTR_KPARAM_INFO
	.align		4
.L_96:
        /*0058*/ 	.byte	0x04, 0x17
        /*005a*/ 	.short	(.L_98 - .L_97)
.L_97:
        /*005c*/ 	.word	0x00000000
        /*0060*/ 	.short	0x0001
        /*0062*/ 	.short	0x0008
        /*0064*/ 	.byte	0x00, 0xf5, 0x21, 0x00


	//----- nvinfo : EIATTR_KPARAM_INFO
	.align		4
.L_98:
        /*0068*/ 	.byte	0x04, 0x17
        /*006a*/ 	.short	(.L_100 - .L_99)
.L_99:
        /*006c*/ 	.word	0x00000000
        /*0070*/ 	.short	0x0000
        /*0072*/ 	.short	0x0000
        /*0074*/ 	.byte	0x00, 0xf5, 0x21, 0x00


	//----- nvinfo : EIATTR_SPARSE_MMA_MASK
	.align		4
.L_100:
        /*0078*/ 	.byte	0x03, 0x50
        /*007a*/ 	.short	0x0000


	//----- nvinfo : EIATTR_MAXREG_COUNT
	.align		4
        /*007c*/ 	.byte	0x03, 0x1b
        /*007e*/ 	.short	0x00ff


	//----- nvinfo : EIATTR_EXTERNS
	.align		4
        /*0080*/ 	.byte	0x04, 0x0f
        /*0082*/ 	.short	(.L_102 - .L_101)


	//   ....[0]....
	.align		4
.L_101:
        /*0084*/ 	.word	index@(malloc)


	//   ....[1]....
	.align		4
        /*0088*/ 	.word	index@(free)


	//----- nvinfo : EIATTR_MERCURY_ISA_VERSION
	.align		4
.L_102:
        /*008c*/ 	.byte	0x03, 0x5f
        /*008e*/ 	.short	0x0101


	//----- nvinfo : EIATTR_VRC_CTA_INIT_COUNT
	.align		4
        /*0090*/ 	.byte	0x02, 0x4a
	.zero		1
	.zero		1


	//----- nvinfo : EIATTR_SYSCALL_OFFSETS
	.align		4
        /*0094*/ 	.byte	0x04, 0x46
        /*0096*/ 	.short	(.L_104 - .L_103)


	//   ....[0]....
.L_103:
        /*0098*/ 	.word	0x00000180


	//   ....[1]....
        /*009c*/ 	.word	0x00000230


	//   ....[2]....
        /*00a0*/ 	.word	0x000002e0


	//   ....[3]....
        /*00a4*/ 	.word	0x000028d0


	//   ....[4]....
        /*00a8*/ 	.word	0x00007790


	//   ....[5]....
        /*00ac*/ 	.word	0x00007990


	//   ....[6]....
        /*00b0*/ 	.word	0x000079e0


	//   ....[7]....
        /*00b4*/ 	.word	0x00007a30


	//----- nvinfo : EIATTR_EXIT_INSTR_OFFSETS
	.align		4
.L_104:
        /*00b8*/ 	.byte	0x04, 0x1c
        /*00ba*/ 	.short	(.L_106 - .L_105)


	//   ....[0]....
.L_105:
        /*00bc*/ 	.word	0x00007a40


	//----- nvinfo : EIATTR_CRS_STACK_SIZE
	.align		4
.L_106:
        /*00c0*/ 	.byte	0x04, 0x1e
        /*00c2*/ 	.short	(.L_108 - .L_107)
.L_107:
        /*00c4*/ 	.word	0x00000000


	//----- nvinfo : EIATTR_CBANK_PARAM_SIZE
	.align		4
.L_108:
        /*00c8*/ 	.byte	0x03, 0x19
        /*00ca*/ 	.short	0x0028


	//----- nvinfo : EIATTR_PARAM_CBANK
	.align		4
        /*00cc*/ 	.byte	0x04, 0x0a
        /*00ce*/ 	.short	(.L_110 - .L_109)
	.align		4
.L_109:
        /*00d0*/ 	.word	index@(.nv.constant0._Z16tabuSearchKernelPiS_PKiiiii)
        /*00d4*/ 	.short	0x0380
        /*00d6*/ 	.short	0x0028


	//----- nvinfo : EIATTR_SW_WAR
	.align		4
.L_110:
        /*00d8*/ 	.byte	0x04, 0x36
        /*00da*/ 	.short	(.L_112 - .L_111)
.L_111:
        /*00dc*/ 	.word	0x00000008
.L_112:


//--------------------- .nv.callgraph             --------------------------
	.section	.nv.callgraph,"",@"SHT_CUDA_CALLGRAPH"
	.align	4
	.sectionentsize	8
	.align		4
        /*0000*/ 	.word	0x00000000
	.align		4
        /*0004*/ 	.word	0xffffffff
	.align		4
        /*0008*/ 	.word	index@(_Z16tabuSearchKernelPiS_PKiiiii)
	.align		4
        /*000c*/ 	.word	index@(free)
	.align		4
        /*0010*/ 	.word	index@(_Z16tabuSearchKernelPiS_PKiiiii)
	.align		4
        /*0014*/ 	.word	index@(malloc)
	.align		4
        /*0018*/ 	.word	0x00000000
	.align		4
        /*001c*/ 	.word	0xfffffffe
	.align		4
        /*0020*/ 	.word	0x00000000
	.align		4
        /*0024*/ 	.word	0xfffffffd
	.align		4
        /*0028*/ 	.word	0x00000000
	.align		4
        /*002c*/ 	.word	0xfffffffc


//--------------------- .nv.constant4             --------------------------
	.section	.nv.constant4,"a",@progbits
	.align	8
	.align		8
.nv.constant4:
        /*0000*/ 	.dword	_ZN34_INTERNAL_a6f5282a_4_k_cu_99b416ab4cuda3std3__45__cpo5beginE
	.align		8
        /*0008*/ 	.dword	_ZN34_INTERNAL_a6f5282a_4_k_cu_99b416ab4cuda3std3__45__cpo3endE
	.align		8
        /*0010*/ 	.dword	_ZN34_INTERNAL_a6f5282a_4_k_cu_99b416ab4cuda3std3__45__cpo6cbeginE
	.align		8
        /*0018*/ 	.dword	_ZN34_INTERNAL_a6f5282a_4_k_cu_99b416ab4cuda3std3__45__cpo4cendE
	.align		8
        /*0020*/ 	.dword	_ZN34_INTERNAL_a6f5282a_4_k_cu_99b416ab4cuda3std3__45__cpo6rbeginE
	.align		8
        /*0028*/ 	.dword	_ZN34_INTERNAL_a6f5282a_4_k_cu_99b416ab4cuda3std3__45__cpo4rendE
	.align		8
        /*0030*/ 	.dword	_ZN34_INTERNAL_a6f5282a_4_k_cu_99b416ab4cuda3std3__45__cpo7crbeginE
	.align		8
        /*0038*/ 	.dword	_ZN34_INTERNAL_a6f5282a_4_k_cu_99b416ab4cuda3std3__45__cpo5crendE
	.align		8
        /*0040*/ 	.dword	_ZN34_INTERNAL_a6f5282a_4_k_cu_99b416ab4cuda3std3__436_GLOBAL__N__a6f5282a_4_k_cu_99b416ab6ignoreE
	.align		8
        /*0048*/ 	.dword	_ZN34_INTERNAL_a6f5282a_4_k_cu_99b416ab4cuda3std3__419piecewise_constructE
	.align		8
        /*0050*/ 	.dword	_ZN34_INTERNAL_a6f5282a_4_k_cu_99b416ab4cuda3std3__48in_placeE
	.align		8
        /*0058*/ 	.dword	_ZN34_INTERNAL_a6f5282a_4_k_cu_99b416ab4cuda3std3__420unreachable_sentinelE
	.align		8
        /*0060*/ 	.dword	_ZN34_INTERNAL_a6f5282a_4_k_cu_99b416ab4cuda3std3__47nulloptE
	.align		8
        /*0068*/ 	.dword	_ZN34_INTERNAL_a6f5282a_4_k_cu_99b416ab4cuda3std3__48unexpectE
	.align		8
        /*0070*/ 	.dword	_ZN34_INTERNAL_a6f5282a_4_k_cu_99b416ab4cuda3std6ranges3__45__cpo4swapE
	.align		8
        /*0078*/ 	.dword	_ZN34_INTERNAL_a6f5282a_4_k_cu_99b416ab4cuda3std6ranges3__45__cpo9iter_moveE
	.align		8
        /*0080*/ 	.dword	_ZN34_INTERNAL_a6f5282a_4_k_cu_99b416ab4cuda3std6ranges3__45__cpo5beginE
	.align		8
        /*0088*/ 	.dword	_ZN34_INTERNAL_a6f5282a_4_k_cu_99b416ab4cuda3std6ranges3__45__cpo3endE
	.align		8
        /*0090*/ 	.dword	_ZN34_INTERNAL_a6f5282a_4_k_cu_99b416ab4cuda3std6ranges3__45__cpo6cbeginE
	.align		8
        /*0098*/ 	.dword	_ZN34_INTERNAL_a6f5282a_4_k_cu_99b416ab4cuda3std6ranges3__45__cpo4cendE
	.align		8
        /*00a0*/ 	.dword	_ZN34_INTERNAL_a6f5282a_4_k_cu_99b416ab4cuda3std6ranges3__45__cpo7advanceE
	.align		8
        /*00a8*/ 	.dword	_ZN34_INTERNAL_a6f5282a_4_k_cu_99b416ab4cuda3std6ranges3__45__cpo9iter_swapE
	.align		8
        /*00b0*/ 	.dword	_ZN34_INTERNAL_a6f5282a_4_k_cu_99b416ab4cuda3std6ranges3__45__cpo4nextE
	.align		8
        /*00b8*/ 	.dword	_ZN34_INTERNAL_a6f5282a_4_k_cu_99b416ab4cuda3std6ranges3__45__cpo4prevE
	.align		8
        /*00c0*/ 	.dword	_ZN34_INTERNAL_a6f5282a_4_k_cu_99b416ab4cuda3std6ranges3__45__cpo4dataE
	.align		8
        /*00c8*/ 	.dword	_ZN34_INTERNAL_a6f5282a_4_k_cu_99b416ab4cuda3std6ranges3__45__cpo5cdataE
	.align		8
        /*00d0*/ 	.dword	_ZN34_INTERNAL_a6f5282a_4_k_cu_99b416ab4cuda3std6ranges3__45__cpo4sizeE
	.align		8
        /*00d8*/ 	.dword	_ZN34_INTERNAL_a6f5282a_4_k_cu_99b416ab4cuda3std6ranges3__45__cpo5ssizeE
	.align		8
        /*00e0*/ 	.dword	_ZN34_INTERNAL_a6f5282a_4_k_cu_99b416ab4cuda3std6ranges3__45__cpo8distanceE
	.align		8
        /*00e8*/ 	.dword	_ZN34_INTERNAL_a6f5282a_4_k_cu_99b416ab6thrust24THRUST_300001_SM_1000_NS8cuda_cub3parE
	.align		8
        /*00f0*/ 	.dword	_ZN34_INTERNAL_a6f5282a_4_k_cu_99b416ab6thrust24THRUST_300001_SM_1000_NS8cuda_cub10par_nosyncE
	.align		8
        /*00f8*/ 	.dword	_ZN34_INTERNAL_a6f5282a_4_k_cu_99b416ab6thrust24THRUST_300001_SM_1000_NS6system6detail10sequential3seqE
	.align		8
        /*0100*/ 	.dword	_ZN34_INTERNAL_a6f5282a_4_k_cu_99b416ab6thrust24THRUST_300001_SM_1000_NS6system3cpp3parE
	.align		8
        /*0108*/ 	.dword	_ZN34_INTERNAL_a6f5282a_4_k_cu_99b416ab6thrust24THRUST_300001_SM_1000_NS12placeholders2_1E
	.align		8
        /*0110*/ 	.dword	_ZN34_INTERNAL_a6f5282a_4_k_cu_99b416ab6thrust24THRUST_300001_SM_1000_NS12placeholders2_2E
	.align		8
        /*0118*/ 	.dword	_ZN34_INTERNAL_a6f5282a_4_k_cu_99b416ab6thrust24THRUST_300001_SM_1000_NS12placeholders2_3E
	.align		8
        /*0120*/ 	.dword	_ZN34_INTERNAL_a6f5282a_4_k_cu_99b416ab6thrust24THRUST_300001_SM_1000_NS12placeholders2_4E
	.align		8
        /*0128*/ 	.dword	_ZN34_INTERNAL_a6f5282a_4_k_cu_99b416ab6thrust24THRUST_300001_SM_1000_NS12placeholders2_5E
	.align		8
        /*0130*/ 	.dword	_ZN34_INTERNAL_a6f5282a_4_k_cu_99b416ab6thrust24THRUST_300001_SM_1000_NS12placeholders2_6E
	.align		8
        /*0138*/ 	.dword	_ZN34_INTERNAL_a6f5282a_4_k_cu_99b416ab6thrust24THRUST_300001_SM_1000_NS12placeholders2_7E
	.align		8
        /*0140*/ 	.dword	_ZN34_INTERNAL_a6f5282a_4_k_cu_99b416ab6thrust24THRUST_300001_SM_1000_NS12placeholders2_8E
	.align		8
        /*0148*/ 	.dword	_ZN34_INTERNAL_a6f5282a_4_k_cu_99b416ab6thrust24THRUST_300001_SM_1000_NS12placeholders2_9E
	.align		8
        /*0150*/ 	.dword	_ZN34_INTERNAL_a6f5282a_4_k_cu_99b416ab6thrust24THRUST_300001_SM_1000_NS12placeholders3_10E
	.align		8
        /*0158*/ 	.dword	_ZN34_INTERNAL_a6f5282a_4_k_cu_99b416ab6thrust24THRUST_300001_SM_1000_NS3seqE
	.align		8
        /*0160*/ 	.dword	_ZN34_INTERNAL_a6f5282a_4_k_cu_99b416ab6thrust24THRUST_300001_SM_1000_NS6deviceE
	.align		8
        /*0168*/ 	.dword	malloc
	.align		8
        /*0170*/ 	.dword	free


//--------------------- .text._ZN3cub18CUB_300001_SM_10006detail8for_each13static_kernelINS2_12policy_hub_t12policy_500_tEmN6thrust24THRUST_300001_SM_1000_NS8cuda_cub20__uninitialized_fill7functorINS7_10device_ptrIiEEiEEEEvT0_T1_ --------------------------
	.section	.text._ZN3cub18CUB_300001_SM_10006detail8for_each13static_kernelINS2_12policy_hub_t12policy_500_tEmN6thrust24THRUST_300001_SM_1000_NS8cuda_cub20__uninitialized_fill7functorINS7_10device_ptrIiEEiEEEEvT0_T1_,"ax",@progbits
	.align	128
        .global         _ZN3cub18CUB_300001_SM_10006detail8for_each13static_kernelINS2_12policy_hub_t12policy_500_tEmN6thrust24THRUST_300001_SM_1000_NS8cuda_cub20__uninitialized_fill7functorINS7_10device_ptrIiEEiEEEEvT0_T1_
        .type           _ZN3cub18CUB_300001_SM_10006detail8for_each13static_kernelINS2_12policy_hub_t12policy_500_tEmN6thrust24THRUST_300001_SM_1000_NS8cuda_cub20__uninitialized_fill7functorINS7_10device_ptrIiEEiEEEEvT0_T1_,@function
        .size           _ZN3cub18CUB_300001_SM_10006detail8for_each13static_kernelINS2_12policy_hub_t12policy_500_tEmN6thrust24THRUST_300001_SM_1000_NS8cuda_cub20__uninitialized_fill7functorINS7_10device_ptrIiEEiEEEEvT0_T1_,(.L_x_161 - _ZN3cub18CUB_300001_SM_10006detail8for_each13static_kernelINS2_12policy_hub_t12policy_500_tEmN6thrust24THRUST_300001_SM_1000_NS8cuda_cub20__uninitialized_fill7functorINS7_10device_ptrIiEEiEEEEvT0_T1_)
        .other          _ZN3cub18CUB_300001_SM_10006detail8for_each13static_kernelINS2_12policy_hub_t12policy_500_tEmN6thrust24THRUST_300001_SM_1000_NS8cuda_cub20__uninitialized_fill7functorINS7_10device_ptrIiEEiEEEEvT0_T1_,@"STO_CUDA_ENTRY STV_DEFAULT"
_ZN3cub18CUB_300001_SM_10006detail8for_each13static_kernelINS2_12policy_hub_t12policy_500_tEmN6thrust24THRUST_300001_SM_1000_NS8cuda_cub20__uninitialized_fill7functorINS7_10device_ptrIiEEiEEEEvT0_T1_:
.text._ZN3cub18CUB_300001_SM_10006detail8for_each13static_kernelINS2_12policy_hub_t12policy_500_tEmN6thrust24THRUST_300001_SM_1000_NS8cuda_cub20__uninitialized_fill7functorINS7_10device_ptrIiEEiEEEEvT0_T1_:
[----:B------:R-:W-:Y:S08]  /*0000*/  LDC R1, c[0x0][0x37c] ;  /* 0x0000df00ff017b82 */ /* 0x000ff00000000800 */
[----:B------:R-:W0:Y:S01]  /*0010*/  S2UR UR4, SR_CTAID.X ;  /* 0x00000000000479c3 */ /* 0x000e220000002500 */
[----:B------:R-:W1:Y:S01]  /*0020*/  LDCU.64 UR6, c[0x0][0x380] ;  /* 0x00007000ff0677ac */ /* 0x000e620008000a00 */
[----:B------:R-:W2:Y:S01]  /*0030*/  LDCU.64 UR8, c[0x0][0x358] ;  /* 0x00006b00ff0877ac */ /* 0x000ea20008000a00 */
[----:B0-----:R-:W-:-:S04]  /*0040*/  UIMAD.WIDE.U32 UR4, UR4, 0x200, URZ ;  /* 0x00000200040478a5 */ /* 0x001fc8000f8e00ff */
[----:B-1----:R-:W-:-:S04]  /*0050*/  UIADD3 UR6, UP0, UPT, -UR4, UR6, URZ ;  /* 0x0000000604067290 */ /* 0x002fc8000ff1e1ff */
[----:B------:R-:W-:Y:S02]  /*0060*/  UIADD3.X UR7, UPT, UPT, ~UR5, UR7, URZ, UP0, !UPT ;  /* 0x0000000705077290 */ /* 0x000fe400087fe5ff */
[----:B------:R-:W-:-:S04]  /*0070*/  UISETP.GE.U32.AND UP0, UPT, UR6, 0x200, UPT ;  /* 0x000002000600788c */ /* 0x000fc8000bf06070 */
[----:B------:R-:W-:-:S09]  /*0080*/  UISETP.GE.U32.AND.EX UP0, UPT, UR7, URZ, UPT, UP0 ;  /* 0x000000ff0700728c */ /* 0x000fd2000bf06100 */
[----:B--2---:R-:W-:Y:S05]  /*0090*/  BRA.U !UP0, `(.L_x_0) ;  /* 0x0000000108287547 */ /* 0x004fea000b800000 */
[----:B------:R-:W0:Y:S01]  /*00a0*/  S2R R0, SR_TID.X ;  /* 0x0000000000007919 */ /* 0x000e220000002100 */
[----:B------:R-:W1:Y:S01]  /*00b0*/  LDCU.64 UR6, c[0x0][0x388] ;  /* 0x00007100ff0677ac */ /* 0x000e620008000a00 */
[----:B------:R-:W2:Y:S01]  /*00c0*/  LDC R5, c[0x0][0x390] ;  /* 0x0000e400ff057b82 */ /* 0x000ea20000000800 */
[----:B0-----:R-:W-:-:S05]  /*00d0*/  IADD3 R0, P0, PT, R0, UR4, RZ ;  /* 0x0000000400007c10 */ /* 0x001fca000ff1e0ff */
[----:B------:R-:W-:Y:S01]  /*00e0*/  IMAD.X R3, RZ, RZ, UR5, P0 ;  /* 0x00000005ff037e24 */ /* 0x000fe200080e06ff */
[----:B-1----:R-:W-:-:S04]  /*00f0*/  LEA R2, P0, R0, UR6, 0x2 ;  /* 0x0000000600027c11 */ /* 0x002fc8000f8010ff */
[----:B------:R-:W-:-:S05]  /*0100*/  LEA.HI.X R3, R0, UR7, R3, 0x2, P0 ;  /* 0x0000000700037c11 */ /* 0x000fca00080f1403 */
[----:B--2---:R-:W-:Y:S04]  /*0110*/  STG.E desc[UR8][R2.64], R5 ;  /* 0x0000000502007986 */ /* 0x004fe8000c101908 */
[----:B------:R-:W-:Y:S01]  /*0120*/  STG.E desc[UR8][R2.64+0x400], R5 ;  /* 0x0004000502007986 */ /* 0x000fe2000c101908 */
[----:B------:R-:W-:Y:S05]  /*0130*/  EXIT ;  /* 0x000000000000794d */ /* 0x000fea0003800000 */
.L_x_0:
[----:B------:R-:W0:Y:S01]  /*0140*/  S2R R0, SR_TID.X ;  /* 0x0000000000007919 */ /* 0x000e220000002100 */
[----:B------:R-:W-:Y:S01]  /*0150*/  IMAD.U32 R2, RZ, RZ, UR7 ;  /* 0x00000007ff027e24 */ /* 0x000fe2000f8e00ff */
[----:B------:R-:W1:Y:S01]  /*0160*/  LDCU.64 UR10, c[0x0][0x388] ;  /* 0x00007100ff0a77ac */ /* 0x000e620008000a00 */
[----:B------:R-:W-:Y:S01]  /*0170*/  IMAD.U32 R4, RZ, RZ, UR7 ;  /* 0x00000007ff047e24 */ /* 0x000fe2000f8e00ff */
[----:B0-----:R-:W-:-:S04]  /*0180*/  ISETP.LT.U32.AND P0, PT, R0, UR6, PT ;  /* 0x0000000600007c0c */ /* 0x001fc8000bf01070 */
[----:B------:R-:W-:Y:S01]  /*0190*/  ISETP.GT.U32.AND.EX P0, PT, R2, RZ, PT, P0 ;  /* 0x000000ff0200720c */ /* 0x000fe20003f04100 */
[C---:B------:R-:W-:Y:S01]  /*01a0*/  VIADD R2, R0.reuse, 0x100 ;  /* 0x0000010000027836 */ /* 0x040fe20000000000 */
[----:B------:R-:W-:-:S04]  /*01b0*/  IADD3 R0, P2, PT, R0, UR4, RZ ;  /* 0x0000000400007c10 */ /* 0x000fc8000ff5e0ff */
[----:B------:R-:W-:Y:S01]  /*01c0*/  ISETP.LT.U32.AND P1, PT, R2, UR6, PT ;  /* 0x0000000602007c0c */ /* 0x000fe2000bf21070 */
[----:B------:R-:W-:Y:S01]  /*01d0*/  IMAD.X R3, RZ, RZ, UR5, P2 ;  /* 0x00000005ff037e24 */ /* 0x000fe200090e06ff */
[----:B-1----:R-:W-:Y:S02]  /*01e0*/  LEA R2, P2, R0, UR10, 0x2 ;  /* 0x0000000a00027c11 */ /* 0x002fe4000f8410ff */
[----:B------:R-:W-:Y:S02]  /*01f0*/  ISETP.GT.U32.AND.EX P1, PT, R4, RZ, PT, P1 ;  /* 0x000000ff0400720c */ /* 0x000fe40003f24110 */
[----:B------:R-:W-:Y:S01]  /*0200*/  LEA.HI.X R3, R0, UR11, R3, 0x2, P2 ;  /* 0x0000000b00037c11 */ /* 0x000fe200090f1403 */
[----:B------:R-:W0:Y:S04]  /*0210*/  @P0 LDC R5, c[0x0][0x390] ;  /* 0x0000e400ff050b82 */ /* 0x000e280000000800 */
[----:B0-----:R0:W-:Y:S06]  /*0220*/  @P0 STG.E desc[UR8][R2.64], R5 ;  /* 0x0000000502000986 */ /* 0x0011ec000c101908 */
[----:B------:R-:W-:Y:S05]  /*0230*/  @!P1 EXIT ;  /* 0x000000000000994d */ /* 0x000fea0003800000 */
[----:B0-----:R-:W0:Y:S02]  /*0240*/  LDC R5, c[0x0][0x390] ;  /* 0x0000e400ff057b82 */ /* 0x001e240000000800 */
[----:B0-----:R-:W-:Y:S01]  /*0250*/  STG.E desc[UR8][R2.64+0x400], R5 ;  /* 0x0004000502007986 */ /* 0x001fe2000c101908 */
[----:B------:R-:W-:Y:S05]  /*0260*/  EXIT ;  /* 0x000000000000794d */ /* 0x000fea0003800000 */
.L_x_1:
[----:B------:R-:W-:-:S00]  /*0270*/  BRA `(.L_x_1) ;  /* 0xfffffffc00fc7947 */ /* 0x000fc0000383ffff */
[----:B------:R-:W-:-:S00]  /*0280*/  NOP ;  /* 0x0000000000007918 */ /* 0x000fc00000000000 */
[----:B------:R-:W-:-:S00]  /*0290*/  NOP ;  /* 0x0000000000007918 */ /* 0x000fc00000000000 */
[----:B------:R-:W-:-:S00]  /*02a0*/  NOP ;  /* 0x0000000000007918 */ /* 0x000fc00000000000 */
[----:B------:R-:W-:-:S00]  /*02b0*/  NOP ;  /* 0x0000000000007918 */ /* 0x000fc00000000000 */
[----:B------:R-:W-:-:S00]  /*02c0*/  NOP ;  /* 0x0000000000007918 */ /* 0x000fc00000000000 */
[----:B------:R-:W-:-:S00]  /*02d0*/  NOP ;  /* 0x0000000000007918 */ /* 0x000fc00000000000 */
[----:B------:R-:W-:-:S00]  /*02e0*/  NOP ;  /* 0x0000000000007918 */ /* 0x000fc00000000000 */
[----:B------:R-:W-:-:S00]  /*02f0*/  NOP ;  /* 0x0000000000007918 */ /* 0x000fc00000000000 */
.L_x_161:


//--------------------- .text._ZN3cub18CUB_300001_SM_10006detail11EmptyKernelIvEEvv --------------------------
	.section	.text._ZN3cub18CUB_300001_SM_10006detail11EmptyKernelIvEEvv,"ax",@progbits
	.align	128
        .global         _ZN3cub18CUB_300001_SM_10006detail11EmptyKernelIvEEvv
        .type           _ZN3cub18CUB_300001_SM_10006detail11EmptyKernelIvEEvv,@function
        .size           _ZN3cub18CUB_300001_SM_10006detail11EmptyKernelIvEEvv,(.L_x_162 - _ZN3cub18CUB_300001_SM_10006detail11EmptyKernelIvEEvv)
        .other          _ZN3cub18CUB_300001_SM_10006detail11EmptyKernelIvEEvv,@"STO_CUDA_ENTRY STV_DEFAULT"
_ZN3cub18CUB_300001_SM_10006detail11EmptyKernelIvEEvv:
.text._ZN3cub18CUB_300001_SM_10006detail11EmptyKernelIvEEvv:
[----:B------:R-:W-:Y:S01]  /*0000*/  LDC R1, c[0x0][0x37c] ;  /* 0x0000df00ff017b82 */ /* 0x000fe20000000800 */
[----:B------:R-:W-:Y:S05]  /*0010*/  EXIT ;  /* 0x000000000000794d */ /* 0x000fea0003800000 */
.L_x_2:
        /* <DEDUP_REMOVED lines=14> */
.L_x_162:


//--------------------- .text._Z16tabuSearchKernelPiS_PKiiiii --------------------------
	.section	.text._Z16tabuSearchKernelPiS_PKiiiii,"ax",@progbits
	.align	128
        .global         _Z16tabuSearchKernelPiS_PKiiiii
        .type           _Z16tabuSearchKernelPiS_PKiiiii,@function
        .size           _Z16tabuSearchKernelPiS_PKiiiii,(.L_x_160 - _Z16tabuSearchKernelPiS_PKiiiii)
        .other          _Z16tabuSearchKernelPiS_PKiiiii,@"STO_CUDA_ENTRY STV_DEFAULT"
_Z16tabuSearchKernelPiS_PKiiiii:
.text._Z16tabuSearchKernelPiS_PKiiiii:
[----:B------:R-:W0:Y:S01]  /*0000*/  LDC R1, c[0x0][0x37c] ;  /* 0x0000df00ff017b82 */ /* 0x000e220000000800 */
[----:B------:R-:W1:Y:S07]  /*0010*/  LDCU.64 UR36, c[0x0][0x358] ;  /* 0x00006b00ff2477ac */ /* 0x000e6e0008000a00 */
[----:B------:R-:W-:Y:S01]  /*0020*/  S2UR UR4, SR_CLOCKLO ;  /* 0x00000000000479c3 */ /* 0x000fe20000005000 */
[----:B------:R-:W-:Y:S01]  /*0030*/  NOP ;  /* 0x0000000000007918 */ /* 0x000fe20000000000 */
[----:B------:R-:W2:Y:S06]  /*0040*/  S2R R39, SR_TID.X ;  /* 0x0000000000277919 */ /* 0x000eac0000002100 */
[----:B------:R-:W2:Y:S01]  /*0050*/  S2UR UR5, SR_CTAID.X ;  /* 0x00000000000579c3 */ /* 0x000ea20000002500 */
[----:B------:R-:W3:Y:S01]  /*0060*/  LDCU UR38, c[0x0][0x398] ;  /* 0x00007300ff2677ac */ /* 0x000ee20008000800 */
[----:B------:R-:W-:-:S06]  /*0070*/  MOV R2, 0x168 ;  /* 0x0000016800027802 */ /* 0x000fcc0000000f00 */
[----:B------:R-:W2:Y:S08]  /*0080*/  LDC R0, c[0x0][0x360] ;  /* 0x0000d800ff007b82 */ /* 0x000eb00000000800 */
[----:B------:R4:W0:Y:S01]  /*0090*/  LDC.64 R6, c[0x4][R2] ;  /* 0x0100000002067b82 */ /* 0x0008220000000a00 */
[----:B---3--:R-:W-:-:S06]  /*00a0*/  UIMAD.WIDE UR38, UR38, 0x4, URZ ;  /* 0x00000004262678a5 */ /* 0x008fcc000f8e02ff */
[----:B------:R-:W-:Y:S02]  /*00b0*/  IMAD.U32 R9, RZ, RZ, UR39 ;  /* 0x00000027ff097e24 */ /* 0x000fe4000f8e00ff */
[----:B------:R-:W-:Y:S02]  /*00c0*/  IMAD.U32 R5, RZ, RZ, UR39 ;  /* 0x00000027ff057e24 */ /* 0x000fe4000f8e00ff */
[----:B------:R-:W-:Y:S02]  /*00d0*/  IMAD.U32 R4, RZ, RZ, UR38 ;  /* 0x00000026ff047e24 */ /* 0x000fe4000f8e00ff */
[----:B------:R-:W-:Y:S02]  /*00e0*/  IMAD.U32 R8, RZ, RZ, UR38 ;  /* 0x00000026ff087e24 */ /* 0x000fe4000f8e00ff */
[----:B--2---:R-:W-:Y:S02]  /*00f0*/  IMAD R39, R0, UR5, R39 ;  /* 0x0000000500277c24 */ /* 0x004fe4000f8e0227 */
[----:B------:R-:W-:-:S02]  /*0100*/  IMAD.MOV.U32 R5, RZ, RZ, R9 ;  /* 0x000000ffff057224 */ /* 0x000fc400078e0009 */
[----:B------:R-:W-:-:S04]  /*0110*/  VIADD R24, R39, UR4 ;  /* 0x0000000427187c36 */ /* 0x000fc80008000000 */
[----:B------:R-:W-:-:S04]  /*0120*/  IMAD.HI.U32 R3, R24, 0x3, RZ ;  /* 0x0000000318037827 */ /* 0x000fc800078e00ff */
[----:B------:R-:W-:-:S05]  /*0130*/  IMAD.IADD R0, R24, 0x1, -R3 ;  /* 0x0000000118007824 */ /* 0x000fca00078e0a03 */
[----:B------:R-:W-:-:S04]  /*0140*/  LEA.HI R0, R0, R3, RZ, 0x1f ;  /* 0x0000000300007211 */ /* 0x000fc800078ff8ff */
[----:B------:R-:W-:-:S05]  /*0150*/  SHF.R.U32.HI R3, RZ, 0x1e, R0 ;  /* 0x0000001eff037819 */ /* 0x000fca0000011600 */
[----:B01--4-:R-:W-:-:S07]  /*0160*/  IMAD R24, R3, -0x7fffffff, R24 ;  /* 0x8000000103187824 */ /* 0x013fce00078e0218 */
[----:B------:R-:W-:-:S07]  /*0170*/  LEPC R20, `(.L_x_3) ;  /* 0x000000001014794e */ /* 0x000fce0000000000 */
[----:B------:R-:W-:Y:S05]  /*0180*/  CALL.ABS.NOINC R6 ;  /* 0x0000000006007343 */ /* 0x000fea0003c00000 */
.L_x_3:
[----:B------:R-:W0:Y:S01]  /*0190*/  LDC R22, c[0x0][0x398] ;  /* 0x0000e600ff167b82 */ /* 0x000e220000000800 */
[----:B------:R-:W0:Y:S01]  /*01a0*/  LDCU UR4, c[0x0][0x3a4] ;  /* 0x00007480ff0477ac */ /* 0x000e220008000800 */
[----:B------:R-:W-:Y:S02]  /*01b0*/  IMAD.MOV.U32 R16, RZ, RZ, R4 ;  /* 0x000000ffff107224 */ /* 0x000fe400078e0004 */
[----:B------:R-:W-:-:S04]  /*01c0*/  IMAD.MOV.U32 R17, RZ, RZ, R5 ;  /* 0x000000ffff117224 */ /* 0x000fc800078e0005 */
[----:B------:R1:W2:Y:S01]  /*01d0*/  LDC.64 R8, c[0x4][R2] ;  /* 0x0100000002087b82 */ /* 0x0002a20000000a00 */
[----:B0-----:R-:W-:-:S04]  /*01e0*/  IMAD R22, R22, UR4, RZ ;  /* 0x0000000416167c24 */ /* 0x001fc8000f8e02ff */
[----:B------:R-:W-:-:S04]  /*01f0*/  IMAD.WIDE R6, R22, 0x4, RZ ;  /* 0x0000000416067825 */ /* 0x000fc800078e02ff */
[----:B------:R-:W-:Y:S02]  /*0200*/  IMAD.MOV.U32 R4, RZ, RZ, R6 ;  /* 0x000000ffff047224 */ /* 0x000fe400078e0006 */
[----:B-12---:R-:W-:-:S07]  /*0210*/  IMAD.MOV.U32 R5, RZ, RZ, R7 ;  /* 0x000000ffff057224 */ /* 0x006fce00078e0007 */
[----:B------:R-:W-:-:S07]  /*0220*/  LEPC R20, `(.L_x_4) ;  /* 0x000000001014794e */ /* 0x000fce0000000000 */
[----:B------:R-:W-:Y:S05]  /*0230*/  CALL.ABS.NOINC R8 ;  /* 0x0000000008007343 */ /* 0x000fea0003c00000 */
.L_x_4:
[----:B------:R-:W0:Y:S01]  /*0240*/  LDC.64 R2, c[0x4][R2] ;  /* 0x0100000002027b82 */ /* 0x000e220000000a00 */
[----:B------:R-:W-:Y:S02]  /*0250*/  IMAD.U32 R6, RZ, RZ, UR38 ;  /* 0x00000026ff067e24 */ /* 0x000fe4000f8e00ff */
[----:B------:R-:W-:Y:S02]  /*0260*/  IMAD.U32 R9, RZ, RZ, UR39 ;  /* 0x00000027ff097e24 */ /* 0x000fe4000f8e00ff */
[----:B------:R-:W-:Y:S02]  /*0270*/  IMAD.MOV.U32 R50, RZ, RZ, R4 ;  /* 0x000000ffff327224 */ /* 0x000fe400078e0004 */
[----:B------:R-:W-:Y:S02]  /*0280*/  IMAD.MOV.U32 R51, RZ, RZ, R5 ;  /* 0x000000ffff337224 */ /* 0x000fe400078e0005 */
[----:B------:R-:W-:Y:S02]  /*0290*/  IMAD.U32 R7, RZ, RZ, UR39 ;  /* 0x00000027ff077e24 */ /* 0x000fe4000f8e00ff */
[----:B------:R-:W-:-:S02]  /*02a0*/  IMAD.U32 R8, RZ, RZ, UR38 ;  /* 0x00000026ff087e24 */ /* 0x000fc4000f8e00ff */
[----:B------:R-:W-:Y:S02]  /*02b0*/  IMAD.MOV.U32 R4, RZ, RZ, R6 ;  /* 0x000000ffff047224 */ /* 0x000fe400078e0006 */
[----:B------:R-:W-:-:S07]  /*02c0*/  IMAD.MOV.U32 R5, RZ, RZ, R9 ;  /* 0x000000ffff057224 */ /* 0x000fce00078e0009 */
[----:B------:R-:W-:-:S07]  /*02d0*/  LEPC R20, `(.L_x_5) ;  /* 0x000000001014794e */ /* 0x000fce0000000000 */
[----:B0-----:R-:W-:Y:S05]  /*02e0*/  CALL.ABS.NOINC R2 ;  /* 0x0000000002007343 */ /* 0x001fea0003c00000 */
.L_x_5:
[----:B------:R-:W0:Y:S01]  /*02f0*/  LDCU UR4, c[0x0][0x398] ;  /* 0x00007300ff0477ac */ /* 0x000e220008000800 */
[----:B------:R-:W-:Y:S02]  /*0300*/  IMAD.MOV.U32 R2, RZ, RZ, R4 ;  /* 0x000000ffff027224 */ /* 0x000fe400078e0004 */
[----:B------:R-:W-:Y:S02]  /*0310*/  IMAD.MOV.U32 R18, RZ, RZ, R5 ;  /* 0x000000ffff127224 */ /* 0x000fe400078e0005 */
[----:B0-----:R-:W-:-:S05]  /*0320*/  IMAD.U32 R56, RZ, RZ, UR4 ;  /* 0x00000004ff387e24 */ /* 0x001fca000f8e00ff */
[C---:B------:R-:W-:Y:S02]  /*0330*/  ISETP.GE.AND P0, PT, R56.reuse, 0x1, PT ;  /* 0x000000013800780c */ /* 0x040fe40003f06270 */
[----:B------:R-:W-:-:S04]  /*0340*/  ISETP.GT.AND P1, PT, R56, RZ, PT ;  /* 0x000000ff3800720c */ /* 0x000fc80003f24270 */
[----:B------:R-:W-:-:S07]  /*0350*/  P2R R48, PR, RZ, 0x2 ;  /* 0x00000002ff307803 */ /* 0x000fce0000000000 */
[----:B------:R-:W-:Y:S05]  /*0360*/  @!P0 BRA `(.L_x_6) ;  /* 0x0000000400688947 */ /* 0x000fea0003800000 */
[C---:B------:R-:W-:Y:S01]  /*0370*/  ISETP.GE.U32.AND P0, PT, R56.reuse, 0x10, PT ;  /* 0x000000103800780c */ /* 0x040fe20003f06070 */
[----:B------:R-:W-:Y:S01]  /*0380*/  IMAD.MOV.U32 R3, RZ, RZ, RZ ;  /* 0x000000ffff037224 */ /* 0x000fe200078e00ff */
[----:B------:R-:W-:-:S04]  /*0390*/  LOP3.LUT R0, R56, 0xf, RZ, 0xc0, !PT ;  /* 0x0000000f38007812 */ /* 0x000fc800078ec0ff */
[----:B------:R-:W-:-:S07]  /*03a0*/  ISETP.NE.AND P1, PT, R0, RZ, PT ;  /* 0x000000ff0000720c */ /* 0x000fce0003f25270 */
[----:B------:R-:W-:Y:S06]  /*03b0*/  @!P0 BRA `(.L_x_7) ;  /* 0x00000000009c8947 */ /* 0x000fec0003800000 */
[----:B------:R-:W-:Y:S01]  /*03c0*/  BSSY.RECONVERGENT B0, `(.L_x_7) ;  /* 0x0000026000007945 */ /* 0x000fe20003800200 */
[----:B------:R-:W-:Y:S01]  /*03d0*/  LOP3.LUT R3, R56, 0x7ffffff0, RZ, 0xc0, !PT ;  /* 0x7ffffff038037812 */ /* 0x000fe200078ec0ff */
[----:B------:R-:W-:-:S07]  /*03e0*/  IMAD.MOV.U32 R7, RZ, RZ, RZ ;  /* 0x000000ffff077224 */ /* 0x000fce00078e00ff */
.L_x_8:
[C---:B-1----:R-:W-:Y:S02]  /*03f0*/  VIADD R9, R7.reuse, 0x1 ;  /* 0x0000000107097836 */ /* 0x042fe40000000000 */
[----:B------:R-:W-:-:S04]  /*0400*/  IMAD.WIDE.U32 R4, R7, 0x4, R16 ;  /* 0x0000000407047825 */ /* 0x000fc800078e0010 */
[C---:B------:R-:W-:Y:S01]  /*0410*/  VIADD R11, R7.reuse, 0x2 ;  /* 0x00000002070b7836 */ /* 0x040fe20000000000 */
[----:B------:R0:W-:Y:S01]  /*0420*/  ST.E desc[UR36][R4.64+0x4], R9 ;  /* 0x0000040904007985 */ /* 0x0001e2000c101924 */
[C---:B------:R-:W-:Y:S02]  /*0430*/  VIADD R13, R7.reuse, 0x3 ;  /* 0x00000003070d7836 */ /* 0x040fe40000000000 */
[C---:B------:R-:W-:Y:S01]  /*0440*/  VIADD R15, R7.reuse, 0x4 ;  /* 0x00000004070f7836 */ /* 0x040fe20000000000 */
[----:B------:R1:W-:Y:S01]  /*0450*/  ST.E desc[UR36][R4.64+0x8], R11 ;  /* 0x0000080b04007985 */ /* 0x0003e2000c101924 */
[C---:B------:R-:W-:Y:S02]  /*0460*/  VIADD R19, R7.reuse, 0x5 ;  /* 0x0000000507137836 */ /* 0x040fe40000000000 */
[C---:B------:R-:W-:Y:S01]  /*0470*/  VIADD R21, R7.reuse, 0x6 ;  /* 0x0000000607157836 */ /* 0x040fe20000000000 */
[----:B------:R2:W-:Y:S01]  /*0480*/  ST.E desc[UR36][R4.64+0xc], R13 ;  /* 0x00000c0d04007985 */ /* 0x0005e2000c101924 */
[----:B------:R-:W-:-:S02]  /*0490*/  VIADD R23, R7, 0x7 ;  /* 0x0000000707177836 */ /* 0x000fc40000000000 */
[C---:B------:R-:W-:Y:S01]  /*04a0*/  VIADD R25, R7.reuse, 0x8 ;  /* 0x0000000807197836 */ /* 0x040fe20000000000 */
[----:B------:R3:W-:Y:S01]  /*04b0*/  ST.E desc[UR36][R4.64+0x10], R15 ;  /* 0x0000100f04007985 */ /* 0x0007e2000c101924 */
[C---:B------:R-:W-:Y:S02]  /*04c0*/  VIADD R27, R7.reuse, 0x9 ;  /* 0x00000009071b7836 */ /* 0x040fe40000000000 */
[C---:B------:R-:W-:Y:S01]  /*04d0*/  VIADD R29, R7.reuse, 0xa ;  /* 0x0000000a071d7836 */ /* 0x040fe20000000000 */
[----:B------:R4:W-:Y:S01]  /*04e0*/  ST.E desc[UR36][R4.64+0x14], R19 ;  /* 0x0000141304007985 */ /* 0x0009e2000c101924 */
[C---:B0-----:R-:W-:Y:S02]  /*04f0*/  VIADD R9, R7.reuse, 0xb ;  /* 0x0000000b07097836 */ /* 0x041fe40000000000 */
[C---:B-1----:R-:W-:Y:S01]  /*0500*/  VIADD R11, R7.reuse, 0xc ;  /* 0x0000000c070b7836 */ /* 0x042fe20000000000 */
[----:B------:R0:W-:Y:S01]  /*0510*/  ST.E desc[UR36][R4.64], R7 ;  /* 0x0000000704007985 */ /* 0x0001e2000c101924 */
[----:B--2---:R-:W-:-:S02]  /*0520*/  VIADD R13, R7, 0xd ;  /* 0x0000000d070d7836 */ /* 0x004fc40000000000 */
[C---:B---3--:R-:W-:Y:S01]  /*0530*/  VIADD R15, R7.reuse, 0xe ;  /* 0x0000000e070f7836 */ /* 0x048fe20000000000 */
[----:B------:R1:W-:Y:S01]  /*0540*/  ST.E desc[UR36][R4.64+0x18], R21 ;  /* 0x0000181504007985 */ /* 0x0003e2000c101924 */
[----:B----4-:R-:W-:-:S03]  /*0550*/  VIADD R19, R7, 0xf ;  /* 0x0000000f07137836 */ /* 0x010fc60000000000 */
[----:B------:R1:W-:Y:S01]  /*0560*/  ST.E desc[UR36][R4.64+0x1c], R23 ;  /* 0x00001c1704007985 */ /* 0x0003e2000c101924 */
[----:B0-----:R-:W-:-:S03]  /*0570*/  VIADD R7, R7, 0x10 ;  /* 0x0000001007077836 */ /* 0x001fc60000000000 */
[----:B------:R1:W-:Y:S04]  /*0580*/  ST.E desc[UR36][R4.64+0x20], R25 ;  /* 0x0000201904007985 */ /* 0x0003e8000c101924 */
[----:B------:R1:W-:Y:S01]  /*0590*/  ST.E desc[UR36][R4.64+0x24], R27 ;  /* 0x0000241b04007985 */ /* 0x0003e2000c101924 */
[----:B------:R-:W-:-:S03]  /*05a0*/  ISETP.NE.AND P0, PT, R7, R3, PT ;  /* 0x000000030700720c */ /* 0x000fc60003f05270 */
[----:B------:R1:W-:Y:S04]  /*05b0*/  ST.E desc[UR36][R4.64+0x28], R29 ;  /* 0x0000281d04007985 */ /* 0x0003e8000c101924 */
[----:B------:R1:W-:Y:S04]  /*05c0*/  ST.E desc[UR36][R4.64+0x2c], R9 ;  /* 0x00002c0904007985 */ /* 0x0003e8000c101924 */
[----:B------:R1:W-:Y:S04]  /*05d0*/  ST.E desc[UR36][R4.64+0x30], R11 ;  /* 0x0000300b04007985 */ /* 0x0003e8000c101924 */
[----:B------:R1:W-:Y:S04]  /*05e0*/  ST.E desc[UR36][R4.64+0x34], R13 ;  /* 0x0000340d04007985 */ /* 0x0003e8000c101924 */
[----:B------:R1:W-:Y:S04]  /*05f0*/  ST.E desc[UR36][R4.64+0x38], R15 ;  /* 0x0000380f04007985 */ /* 0x0003e8000c101924 */
[----:B------:R1:W-:Y:S01]  /*0600*/  ST.E desc[UR36][R4.64+0x3c], R19 ;  /* 0x00003c1304007985 */ /* 0x0003e2000c101924 */
[----:B------:R-:W-:Y:S05]  /*0610*/  @P0 BRA `(.L_x_8) ;  /* 0xfffffffc00740947 */ /* 0x000fea000383ffff */
[----:B------:R-:W-:Y:S05]  /*0620*/  BSYNC.RECONVERGENT B0 ;  /* 0x0000000000007941 */ /* 0x000fea0003800200 */
.L_x_7:
[----:B------:R-:W-:Y:S04]  /*0630*/  BSSY.RECONVERGENT B0, `(.L_x_6) ;  /* 0x000002d000007945 */ /* 0x000fe80003800200 */
[----:B------:R-:W-:Y:S05]  /*0640*/  @!P1 BRA `(.L_x_9) ;  /* 0x0000000000ac9947 */ /* 0x000fea0003800000 */
[----:B------:R-:W-:Y:S02]  /*0650*/  ISETP.GE.U32.AND P0, PT, R0, 0x8, PT ;  /* 0x000000080000780c */ /* 0x000fe40003f06070 */
[----:B------:R-:W-:-:S04]  /*0660*/  LOP3.LUT R6, R56, 0x7, RZ, 0xc0, !PT ;  /* 0x0000000738067812 */ /* 0x000fc800078ec0ff */
[----:B------:R-:W-:-:S07]  /*0670*/  ISETP.NE.AND P1, PT, R6, RZ, PT ;  /* 0x000000ff0600720c */ /* 0x000fce0003f25270 */
[----:B------:R-:W-:Y:S06]  /*0680*/  @!P0 BRA `(.L_x_10) ;  /* 0x0000000000448947 */ /* 0x000fec0003800000 */
[C---:B------:R-:W-:Y:S02]  /*0690*/  VIADD R7, R3.reuse, 0x1 ;  /* 0x0000000103077836 */ /* 0x040fe40000000000 */
[----:B-1----:R-:W-:-:S04]  /*06a0*/  IMAD.WIDE.U32 R4, R3, 0x4, R16 ;  /* 0x0000000403047825 */ /* 0x002fc800078e0010 */
[C---:B------:R-:W-:Y:S01]  /*06b0*/  VIADD R9, R3.reuse, 0x2 ;  /* 0x0000000203097836 */ /* 0x040fe20000000000 */
[----:B------:R-:W-:Y:S01]  /*06c0*/  ST.E desc[UR36][R4.64+0x4], R7 ;  /* 0x0000040704007985 */ /* 0x000fe2000c101924 */
[C---:B------:R-:W-:Y:S02]  /*06d0*/  VIADD R11, R3.reuse, 0x3 ;  /* 0x00000003030b7836 */ /* 0x040fe40000000000 */
[C---:B------:R-:W-:Y:S01]  /*06e0*/  VIADD R13, R3.reuse, 0x4 ;  /* 0x00000004030d7836 */ /* 0x040fe20000000000 */
[----:B------:R-:W-:Y:S01]  /*06f0*/  ST.E desc[UR36][R4.64+0x8], R9 ;  /* 0x0000080904007985 */ /* 0x000fe2000c101924 */
[C---:B------:R-:W-:Y:S02]  /*0700*/  VIADD R15, R3.reuse, 0x5 ;  /* 0x00000005030f7836 */ /* 0x040fe40000000000 */
[C---:B------:R-:W-:Y:S01]  /*0710*/  VIADD R19, R3.reuse, 0x6 ;  /* 0x0000000603137836 */ /* 0x040fe20000000000 */
[----:B------:R-:W-:Y:S01]  /*0720*/  ST.E desc[UR36][R4.64+0xc], R11 ;  /* 0x00000c0b04007985 */ /* 0x000fe2000c101924 */
[----:B------:R-:W-:-:S03]  /*0730*/  VIADD R21, R3, 0x7 ;  /* 0x0000000703157836 */ /* 0x000fc60000000000 */
[----:B------:R-:W-:Y:S04]  /*0740*/  ST.E desc[UR36][R4.64+0x10], R13 ;  /* 0x0000100d04007985 */ /* 0x000fe8000c101924 */
[----:B------:R-:W-:Y:S04]  /*0750*/  ST.E desc[UR36][R4.64+0x14], R15 ;  /* 0x0000140f04007985 */ /* 0x000fe8000c101924 */
[----:B------:R-:W-:Y:S04]  /*0760*/  ST.E desc[UR36][R4.64+0x18], R19 ;  /* 0x0000181304007985 */ /* 0x000fe8000c101924 */
[----:B------:R-:W-:Y:S04]  /*0770*/  ST.E desc[UR36][R4.64+0x1c], R21 ;  /* 0x00001c1504007985 */ /* 0x000fe8000c101924 */
[----:B------:R0:W-:Y:S02]  /*0780*/  ST.E desc[UR36][R4.64], R3 ;  /* 0x0000000304007985 */ /* 0x0001e4000c101924 */
[----:B0-----:R-:W-:-:S07]  /*0790*/  VIADD R3, R3, 0x8 ;  /* 0x0000000803037836 */ /* 0x001fce0000000000 */
.L_x_10:
        /* <DEDUP_REMOVED lines=9> */
[----:B------:R-:W-:-:S03]  /*0830*/  VIADD R11, R3, 0x3 ;  /* 0x00000003030b7836 */ /* 0x000fc60000000000 */
[----:B------:R-:W-:Y:S04]  /*0840*/  ST.E desc[UR36][R4.64+0x8], R9 ;  /* 0x0000080904007985 */ /* 0x000fe8000c101924 */
[----:B------:R-:W-:Y:S04]  /*0850*/  ST.E desc[UR36][R4.64+0xc], R11 ;  /* 0x00000c0b04007985 */ /* 0x000fe8000c101924 */
[----:B------:R0:W-:Y:S02]  /*0860*/  ST.E desc[UR36][R4.64], R3 ;  /* 0x0000000304007985 */ /* 0x0001e4000c101924 */
[----:B0-----:R-:W-:-:S07]  /*0870*/  VIADD R3, R3, 0x4 ;  /* 0x0000000403037836 */ /* 0x001fce0000000000 */
.L_x_11:
[----:B------:R-:W-:Y:S05]  /*0880*/  @!P1 BRA `(.L_x_9) ;  /* 0x00000000001c9947 */ /* 0x000fea0003800000 */
[----:B------:R-:W-:-:S07]  /*0890*/  IMAD.MOV.U32 R7, RZ, RZ, RZ ;  /* 0x000000ffff077224 */ /* 0x000fce00078e00ff */
.L_x_12:
[----:B------:R-:W-:Y:S02]  /*08a0*/  VIADD R7, R7, 0x1 ;  /* 0x0000000107077836 */ /* 0x000fe40000000000 */
[----:B-1----:R-:W-:-:S03]  /*08b0*/  IMAD.WIDE.U32 R4, R3, 0x4, R16 ;  /* 0x0000000403047825 */ /* 0x002fc600078e0010 */
[----:B------:R-:W-:Y:S02]  /*08c0*/  ISETP.NE.AND P0, PT, R7, R0, PT ;  /* 0x000000000700720c */ /* 0x000fe40003f05270 */
[----:B------:R0:W-:Y:S02]  /*08d0*/  ST.E desc[UR36][R4.64], R3 ;  /* 0x0000000304007985 */ /* 0x0001e4000c101924 */
[----:B0-----:R-:W-:-:S09]  /*08e0*/  VIADD R3, R3, 0x1 ;  /* 0x0000000103037836 */ /* 0x001fd20000000000 */
[----:B------:R-:W-:Y:S05]  /*08f0*/  @P0 BRA `(.L_x_12) ;  /* 0xfffffffc00e80947 */ /* 0x000fea000383ffff */
.L_x_9:
[----:B------:R-:W-:Y:S05]  /*0900*/  BSYNC.RECONVERGENT B0 ;  /* 0x0000000000007941 */ /* 0x000fea0003800200 */
.L_x_6:
[----:B------:R-:W0:Y:S02]  /*0910*/  LDCU UR4, c[0x0][0x39c] ;  /* 0x00007380ff0477ac */ /* 0x000e240008000800 */
[----:B0-----:R-:W-:-:S05]  /*0920*/  IMAD.U32 R31, RZ, RZ, UR4 ;  /* 0x00000004ff1f7e24 */ /* 0x001fca000f8e00ff */
[----:B------:R-:W-:-:S13]  /*0930*/  ISETP.GE.AND P0, PT, R31, 0x1, PT ;  /* 0x000000011f00780c */ /* 0x000fda0003f06270 */
[----:B------:R-:W-:Y:S05]  /*0940*/  @!P0 BRA `(.L_x_13) ;  /* 0x0000000400088947 */ /* 0x000fea0003800000 */
[C---:B------:R-:W-:Y:S01]  /*0950*/  VIADD R0, R31.reuse, 0xffffffff ;  /* 0xffffffff1f007836 */ /* 0x040fe20000000000 */
[----:B------:R-:W-:-:S04]  /*0960*/  LOP3.LUT R7, R31, 0xf, RZ, 0xc0, !PT ;  /* 0x0000000f1f077812 */ /* 0x000fc800078ec0ff */
[----:B------:R-:W-:Y:S01]  /*0970*/  ISETP.GE.U32.AND P0, PT, R0, 0xf, PT ;  /* 0x0000000f0000780c */ /* 0x000fe20003f06070 */
[----:B------:R-:W-:Y:S01]  /*0980*/  IMAD.MOV.U32 R0, RZ, RZ, RZ ;  /* 0x000000ffff007224 */ /* 0x000fe200078e00ff */
[----:B------:R-:W-:-:S11]  /*0990*/  ISETP.NE.AND P1, PT, R7, RZ, PT ;  /* 0x000000ff0700720c */ /* 0x000fd60003f25270 */
[----:B------:R-:W-:Y:S05]  /*09a0*/  @!P0 BRA `(.L_x_14) ;  /* 0x00000000003c8947 */ /* 0x000fea0003800000 */
[----:B------:R-:W0:Y:S01]  /*09b0*/  S2R R6, SR_CgaCtaId ;  /* 0x0000000000067919 */ /* 0x000e220000008800 */
[----:B------:R-:W-:Y:S01]  /*09c0*/  MOV R3, 0x400 ;  /* 0x0000040000037802 */ /* 0x000fe20000000f00 */
[----:B------:R-:W-:Y:S01]  /*09d0*/  BSSY.RECONVERGENT B0, `(.L_x_14) ;  /* 0x000000c000007945 */ /* 0x000fe20003800200 */
[----:B------:R-:W-:Y:S01]  /*09e0*/  LOP3.LUT R0, R31, 0x7ffffff0, RZ, 0xc0, !PT ;  /* 0x7ffffff01f007812 */ /* 0x000fe200078ec0ff */
[----:B-1----:R-:W-:Y:S01]  /*09f0*/  IMAD.MOV.U32 R4, RZ, RZ, RZ ;  /* 0x000000ffff047224 */ /* 0x002fe200078e00ff */
[----:B0-----:R-:W-:-:S07]  /*0a00*/  LEA R3, R6, R3, 0x18 ;  /* 0x0000000306037211 */ /* 0x001fce00078ec0ff */
.L_x_15:
[C---:B0-----:R-:W-:Y:S02]  /*0a10*/  IMAD R5, R4.reuse, 0x4, R3 ;  /* 0x0000000404057824 */ /* 0x041fe400078e0203 */
[----:B------:R-:W-:-:S03]  /*0a20*/  VIADD R4, R4, 0x10 ;  /* 0x0000001004047836 */ /* 0x000fc60000000000 */
[----:B------:R0:W-:Y:S02]  /*0a30*/  STS.128 [R5], RZ ;  /* 0x000000ff05007388 */ /* 0x0001e40000000c00 */
[----:B------:R-:W-:Y:S02]  /*0a40*/  ISETP.NE.AND P0, PT, R4, R0, PT ;  /* 0x000000000400720c */ /* 0x000fe40003f05270 */
[----:B------:R0:W-:Y:S04]  /*0a50*/  STS.128 [R5+0x10], RZ ;  /* 0x000010ff05007388 */ /* 0x0001e80000000c00 */
[----:B------:R0:W-:Y:S04]  /*0a60*/  STS.128 [R5+0x20], RZ ;  /* 0x000020ff05007388 */ /* 0x0001e80000000c00 */
[----:B------:R0:W-:Y:S03]  /*0a70*/  STS.128 [R5+0x30], RZ ;  /* 0x000030ff05007388 */ /* 0x0001e60000000c00 */
[----:B------:R-:W-:Y:S05]  /*0a80*/  @P0 BRA `(.L_x_15) ;  /* 0xfffffffc00e00947 */ /* 0x000fea000383ffff */
[----:B------:R-:W-:Y:S05]  /*0a90*/  BSYNC.RECONVERGENT B0 ;  /* 0x0000000000007941 */ /* 0x000fea0003800200 */
.L_x_14:
[----:B------:R-:W-:Y:S04]  /*0aa0*/  BSSY.RECONVERGENT B0, `(.L_x_13) ;  /* 0x000002c000007945 */ /* 0x000fe80003800200 */
[----:B------:R-:W-:Y:S05]  /*0ab0*/  @!P1 BRA `(.L_x_16) ;  /* 0x0000000000a89947 */ /* 0x000fea0003800000 */
[----:B------:R-:W-:Y:S02]  /*0ac0*/  ISETP.GE.U32.AND P0, PT, R7, 0x8, PT ;  /* 0x000000080700780c */ /* 0x000fe40003f06070 */
[----:B-1----:R-:W-:-:S04]  /*0ad0*/  LOP3.LUT R4, R31, 0x7, RZ, 0xc0, !PT ;  /* 0x000000071f047812 */ /* 0x002fc800078ec0ff */
[----:B------:R-:W-:-:S07]  /*0ae0*/  ISETP.NE.AND P1, PT, R4, RZ, PT ;  /* 0x000000ff0400720c */ /* 0x000fce0003f25270 */
[----:B------:R-:W-:Y:S06]  /*0af0*/  @!P0 BRA `(.L_x_17) ;  /* 0x0000000000348947 */ /* 0x000fec0003800000 */
[----:B------:R-:W1:Y:S01]  /*0b00*/  S2UR UR5, SR_CgaCtaId ;  /* 0x00000000000579c3 */ /* 0x000e620000008800 */
[----:B------:R-:W-:Y:S02]  /*0b10*/  UMOV UR4, 0x400 ;  /* 0x0000040000047882 */ /* 0x000fe40000000000 */
[----:B-1----:R-:W-:-:S06]  /*0b20*/  ULEA UR4, UR5, UR4, 0x18 ;  /* 0x0000000405047291 */ /* 0x002fcc000f8ec0ff */
[C---:B------:R-:W-:Y:S01]  /*0b30*/  LEA R3, R0.reuse, UR4, 0x2 ;  /* 0x0000000400037c11 */ /* 0x040fe2000f8e10ff */
[----:B------:R-:W-:-:S04]  /*0b40*/  VIADD R0, R0, 0x8 ;  /* 0x0000000800007836 */ /* 0x000fc80000000000 */
[----:B------:R1:W-:Y:S04]  /*0b50*/  STS [R3], RZ ;  /* 0x000000ff03007388 */ /* 0x0003e80000000800 */
[----:B------:R1:W-:Y:S04]  /*0b60*/  STS [R3+0x4], RZ ;  /* 0x000004ff03007388 */ /* 0x0003e80000000800 */
[----:B------:R1:W-:Y:S04]  /*0b70*/  STS [R3+0x8], RZ ;  /* 0x000008ff03007388 */ /* 0x0003e80000000800 */
[----:B------:R1:W-:Y:S04]  /*0b80*/  STS [R3+0xc], RZ ;  /* 0x00000cff03007388 */ /* 0x0003e80000000800 */
[----:B------:R1:W-:Y:S04]  /*0b90*/  STS [R3+0x10], RZ ;  /* 0x000010ff03007388 */ /* 0x0003e80000000800 */
[----:B------:R1:W-:Y:S04]  /*0ba0*/  STS [R3+0x14], RZ ;  /* 0x000014ff03007388 */ /* 0x0003e80000000800 */
[----:B------:R1:W-:Y:S04]  /*0bb0*/  STS [R3+0x18], RZ ;  /* 0x000018ff03007388 */ /* 0x0003e80000000800 */
[----:B------:R1:W-:Y:S02]  /*0bc0*/  STS [R3+0x1c], RZ ;  /* 0x00001cff03007388 */ /* 0x0003e40000000800 */
.L_x_17:
        /* <DEDUP_REMOVED lines=13> */
[----:B------:R1:W-:Y:S02]  /*0ca0*/  STS [R4+0xc], RZ ;  /* 0x00000cff04007388 */ /* 0x0003e40000000800 */
.L_x_18:
[----:B------:R-:W-:Y:S05]  /*0cb0*/  @!P1 BRA `(.L_x_16) ;  /* 0x0000000000289947 */ /* 0x000fea0003800000 */
[----:B------:R-:W2:Y:S01]  /*0cc0*/  S2R R6, SR_CgaCtaId ;  /* 0x0000000000067919 */ /* 0x000ea20000008800 */
[----:B0-----:R-:W-:Y:S01]  /*0cd0*/  MOV R5, 0x400 ;  /* 0x0000040000057802 */ /* 0x001fe20000000f00 */
[----:B-1----:R-:W-:-:S03]  /*0ce0*/  IMAD.MOV.U32 R4, RZ, RZ, RZ ;  /* 0x000000ffff047224 */ /* 0x002fc600078e00ff */
[----:B--2---:R-:W-:-:S07]  /*0cf0*/  LEA R7, R6, R5, 0x18 ;  /* 0x0000000506077211 */ /* 0x004fce00078ec0ff */
.L_x_19:
[----:B------:R-:W-:Y:S02]  /*0d00*/  IMAD R5, R0, 0x4, R7 ;  /* 0x0000000400057824 */ /* 0x000fe400078e0207 */
[----:B------:R-:W-:Y:S02]  /*0d10*/  VIADD R4, R4, 0x1 ;  /* 0x0000000104047836 */ /* 0x000fe40000000000 */
[----:B------:R-:W-:Y:S01]  /*0d20*/  VIADD R0, R0, 0x1 ;  /* 0x0000000100007836 */ /* 0x000fe20000000000 */
[----:B------:R2:W-:Y:S02]  /*0d30*/  STS [R5], RZ ;  /* 0x000000ff05007388 */ /* 0x0005e40000000800 */
[----:B------:R-:W-:-:S13]  /*0d40*/  ISETP.NE.AND P0, PT, R4, R3, PT ;  /* 0x000000030400720c */ /* 0x000fda0003f05270 */
[----:B--2---:R-:W-:Y:S05]  /*0d50*/  @P0 BRA `(.L_x_19) ;  /* 0xfffffffc00e80947 */ /* 0x004fea000383ffff */
.L_x_16:
[----:B------:R-:W-:Y:S05]  /*0d60*/  BSYNC.RECONVERGENT B0 ;  /* 0x0000000000007941 */ /* 0x000fea0003800200 */
.L_x_13:
[----:B------:R-:W-:-:S04]  /*0d70*/  VIMNMX R0, PT, PT, R56, R31, PT ;  /* 0x0000001f38007248 */ /* 0x000fc80003fe0100 */
[----:B------:R-:W-:-:S13]  /*0d80*/  ISETP.GE.AND P0, PT, R0, 0x1, PT ;  /* 0x000000010000780c */ /* 0x000fda0003f06270 */
[----:B------:R-:W-:Y:S05]  /*0d90*/  @!P0 BRA `(.L_x_20) ;  /* 0x0000001400f88947 */ /* 0x000fea0003800000 */
[C---:B-1----:R-:W-:Y:S01]  /*0da0*/  LOP3.LUT R19, R31.reuse, 0x7, RZ, 0xc0, !PT ;  /* 0x000000071f137812 */ /* 0x042fe200078ec0ff */
[----:B------:R-:W-:Y:S01]  /*0db0*/  BSSY.RECONVERGENT B0, `(.L_x_20) ;  /* 0x000017c000007945 */ /* 0x000fe20003800200 */
[C---:B------:R-:W-:Y:S01]  /*0dc0*/  LOP3.LUT R23, R31.reuse, 0x3, RZ, 0xc0, !PT ;  /* 0x000000031f177812 */ /* 0x040fe200078ec0ff */
[----:B------:R-:W-:Y:S01]  /*0dd0*/  IMAD.MOV.U32 R11, RZ, RZ, RZ ;  /* 0x000000ffff0b7224 */ /* 0x000fe200078e00ff */
[----:B------:R-:W-:Y:S01]  /*0de0*/  LOP3.LUT R0, R31, 0x7ffffff8, RZ, 0xc0, !PT ;  /* 0x7ffffff81f007812 */ /* 0x000fe200078ec0ff */
[----:B------:R-:W-:Y:S01]  /*0df0*/  VIADD R25, R19, 0xffffffff ;  /* 0xffffffff13197836 */ /* 0x000fe20000000000 */
[----:B------:R-:W-:Y:S01]  /*0e00*/  LOP3.LUT R3, R31, 0x1, RZ, 0xc0, !PT ;  /* 0x000000011f037812 */ /* 0x000fe200078ec0ff */
[----:B------:R-:W-:-:S07]  /*0e10*/  VIADD R26, R23, 0xffffffff ;  /* 0xffffffff171a7836 */ /* 0x000fce0000000000 */
.L_x_34:
[----:B-1----:R-:W1:Y:S01]  /*0e20*/  LDCU UR4, c[0x0][0x398] ;  /* 0x00007300ff0477ac */ /* 0x002e620008000800 */
[C---:B------:R-:W-:Y:S01]  /*0e30*/  ISETP.NE.AND P1, PT, R11.reuse, RZ, PT ;  /* 0x000000ff0b00720c */ /* 0x040fe20003f25270 */
[C---:B------:R-:W-:Y:S01]  /*0e40*/  IMAD.WIDE.U32 R8, R11.reuse, 0x4, R16 ;  /* 0x000000040b087825 */ /* 0x040fe200078e0010 */
[----:B------:R-:W-:Y:S03]  /*0e50*/  BSSY.RECONVERGENT B1, `(.L_x_21) ;  /* 0x0000170000017945 */ /* 0x000fe60003800200 */
[----:B------:R-:W-:Y:S02]  /*0e60*/  VIADD R11, R11, 0x1 ;  /* 0x000000010b0b7836 */ /* 0x000fe40000000000 */
[----:B-1----:R-:W-:-:S05]  /*0e70*/  IMAD.U32 R56, RZ, RZ, UR4 ;  /* 0x00000004ff387e24 */ /* 0x002fca000f8e00ff */
[----:B------:R-:W-:Y:S01]  /*0e80*/  ISETP.NE.AND P0, PT, R11, R56, PT ;  /* 0x000000380b00720c */ /* 0x000fe20003f05270 */
[----:B0-234-:R-:W-:-:S12]  /*0e90*/  @P1 BRA `(.L_x_22) ;  /* 0x0000000800d01947 */ /* 0x01dfd80003800000 */
[----:B------:R-:W1:Y:S01]  /*0ea0*/  LDCU UR4, c[0x0][0x39c] ;  /* 0x00007380ff0477ac */ /* 0x000e620008000800 */
[----:B------:R-:W-:Y:S02]  /*0eb0*/  IMAD.MOV.U32 R4, RZ, RZ, RZ ;  /* 0x000000ffff047224 */ /* 0x000fe400078e00ff */
[----:B-1----:R-:W-:-:S05]  /*0ec0*/  IMAD.U32 R31, RZ, RZ, UR4 ;  /* 0x00000004ff1f7e24 */ /* 0x002fca000f8e00ff */
[----:B------:R-:W-:-:S13]  /*0ed0*/  ISETP.GE.U32.AND P1, PT, R31, 0x8, PT ;  /* 0x000000081f00780c */ /* 0x000fda0003f26070 */
[----:B------:R-:W-:Y:S05]  /*0ee0*/  @!P1 BRA `(.L_x_23) ;  /* 0x0000000400509947 */ /* 0x000fea0003800000 */
[----:B0-----:R-:W0:Y:S01]  /*0ef0*/  S2R R5, SR_CgaCtaId ;  /* 0x0000000000057919 */ /* 0x001e220000008800 */
[----:B------:R-:W-:Y:S01]  /*0f00*/  MOV R10, 0x400 ;  /* 0x00000400000a7802 */ /* 0x000fe20000000f00 */
[----:B------:R-:W-:Y:S01]  /*0f10*/  BSSY.RECONVERGENT B2, `(.L_x_24) ;  /* 0x0000050000027945 */ /* 0x000fe20003800200 */
[----:B------:R-:W-:Y:S02]  /*0f20*/  IMAD.MOV.U32 R13, RZ, RZ, RZ ;  /* 0x000000ffff0d7224 */ /* 0x000fe400078e00ff */
[----:B0-----:R-:W-:-:S07]  /*0f30*/  LEA R10, R5, R10, 0x18 ;  /* 0x0000000a050a7211 */ /* 0x001fce00078ec0ff */
.L_x_25:
[----:B------:R-:W2:Y:S01]  /*0f40*/  LD.E R4, desc[UR36][R8.64] ;  /* 0x0000002408047980 */ /* 0x000ea2000c101900 */
[----:B------:R-:W0:Y:S01]  /*0f50*/  LDC.64 R14, c[0x0][0x390] ;  /* 0x0000e400ff0e7b82 */ /* 0x000e220000000a00 */
[----:B-1----:R-:W-:Y:S01]  /*0f60*/  IMAD R12, R13, 0x4, R10 ;  /* 0x000000040d0c7824 */ /* 0x002fe200078e020a */
[----:B------:R-:W1:Y:S01]  /*0f70*/  LDCU.64 UR4, c[0x0][0x390] ;  /* 0x00007200ff0477ac */ /* 0x000e620008000a00 */
[----:B--2---:R-:W-:-:S04]  /*0f80*/  IMAD R5, R4, R31, R13 ;  /* 0x0000001f04057224 */ /* 0x004fc800078e020d */
[----:B0-----:R-:W-:Y:S02]  /*0f90*/  IMAD.WIDE R14, R5, 0x4, R14 ;  /* 0x00000004050e7825 */ /* 0x001fe400078e020e */
[----:B------:R-:W0:Y:S04]  /*0fa0*/  LDS.128 R4, [R12] ;  /* 0x000000000c047984 */ /* 0x000e280000000c00 */
[----:B------:R-:W0:Y:S02]  /*0fb0*/  LDG.E R15, desc[UR36][R14.64] ;  /* 0x000000240e0f7981 */ /* 0x000e24000c1e1900 */
[----:B0-----:R-:W-:-:S05]  /*0fc0*/  IMAD.IADD R27, R15, 0x1, R4 ;  /* 0x000000010f1b7824 */ /* 0x001fca00078e0204 */
[----:B------:R0:W-:Y:S04]  /*0fd0*/  STS [R12], R27 ;  /* 0x0000001b0c007388 */ /* 0x0001e80000000800 */
[----:B------:R-:W2:Y:S02]  /*0fe0*/  LD.E R4, desc[UR36][R8.64] ;  /* 0x0000002408047980 */ /* 0x000ea4000c101900 */
[----:B--2---:R-:W-:-:S05]  /*0ff0*/  IMAD R4, R4, R31, RZ ;  /* 0x0000001f04047224 */ /* 0x004fca00078e02ff */
[----:B------:R-:W-:-:S04]  /*1000*/  IADD3 R21, P1, PT, R4, R13, RZ ;  /* 0x0000000d04157210 */ /* 0x000fc80007f3e0ff */
[----:B------:R-:W-:Y:S02]  /*1010*/  LEA.HI.X.SX32 R4, R4, RZ, 0x1, P1 ;  /* 0x000000ff04047211 */ /* 0x000fe400008f0eff */
[----:B-1----:R-:W-:-:S04]  /*1020*/  LEA R20, P1, R21, UR4, 0x2 ;  /* 0x0000000415147c11 */ /* 0x002fc8000f8210ff */
[----:B------:R-:W-:-:S05]  /*1030*/  LEA.HI.X R21, R21, UR5, R4, 0x2, P1 ;  /* 0x0000000515157c11 */ /* 0x000fca00088f1404 */
[----:B------:R-:W2:Y:S02]  /*1040*/  LDG.E R20, desc[UR36][R20.64+0x4] ;  /* 0x0000042414147981 */ /* 0x000ea4000c1e1900 */
[----:B--2---:R-:W-:-:S05]  /*1050*/  IMAD.IADD R15, R5, 0x1, R20 ;  /* 0x00000001050f7824 */ /* 0x004fca00078e0214 */
[----:B------:R1:W-:Y:S04]  /*1060*/  STS [R12+0x4], R15 ;  /* 0x0000040f0c007388 */ /* 0x0003e80000000800 */
[----:B------:R-:W2:Y:S02]  /*1070*/  LD.E R4, desc[UR36][R8.64] ;  /* 0x0000002408047980 */ /* 0x000ea4000c101900 */
[----:B--2---:R-:W-:-:S05]  /*1080*/  IMAD R4, R4, R31, RZ ;  /* 0x0000001f04047224 */ /* 0x004fca00078e02ff */
[----:B------:R-:W-:-:S04]  /*1090*/  IADD3 R5, P1, PT, R4, R13, RZ ;  /* 0x0000000d04057210 */ /* 0x000fc80007f3e0ff */
[----:B------:R-:W-:Y:S02]  /*10a0*/  LEA.HI.X.SX32 R14, R4, RZ, 0x1, P1 ;  /* 0x000000ff040e7211 */ /* 0x000fe400008f0eff */
[----:B------:R-:W-:-:S04]  /*10b0*/  LEA R4, P1, R5, UR4, 0x2 ;  /* 0x0000000405047c11 */ /* 0x000fc8000f8210ff */
[----:B------:R-:W-:-:S06]  /*10c0*/  LEA.HI.X R5, R5, UR5, R14, 0x2, P1 ;  /* 0x0000000505057c11 */ /* 0x000fcc00088f140e */
[----:B------:R-:W0:Y:S02]  /*10d0*/  LDG.E R5, desc[UR36][R4.64+0x8] ;  /* 0x0000082404057981 */ /* 0x000e24000c1e1900 */
[----:B0-----:R-:W-:-:S05]  /*10e0*/  IMAD.IADD R27, R6, 0x1, R5 ;  /* 0x00000001061b7824 */ /* 0x001fca00078e0205 */
[----:B------:R-:W-:Y:S04]  /*10f0*/  STS [R12+0x8], R27 ;  /* 0x0000081b0c007388 */ /* 0x000fe80000000800 */
[----:B------:R-:W2:Y:S02]  /*1100*/  LD.E R6, desc[UR36][R8.64] ;  /* 0x0000002408067980 */ /* 0x000ea4000c101900 */
[----:B--2---:R-:W-:-:S05]  /*1110*/  IMAD R6, R6, R31, RZ ;  /* 0x0000001f06067224 */ /* 0x004fca00078e02ff */
[----:B-1----:R-:W-:-:S04]  /*1120*/  IADD3 R15, P1, PT, R6, R13, RZ ;  /* 0x0000000d060f7210 */ /* 0x002fc80007f3e0ff */
[----:B------:R-:W-:Y:S02]  /*1130*/  LEA.HI.X.SX32 R6, R6, RZ, 0x1, P1 ;  /* 0x000000ff06067211 */ /* 0x000fe400008f0eff */
[----:B------:R-:W-:-:S04]  /*1140*/  LEA R14, P1, R15, UR4, 0x2 ;  /* 0x000000040f0e7c11 */ /* 0x000fc8000f8210ff */
[----:B------:R-:W-:-:S05]  /*1150*/  LEA.HI.X R15, R15, UR5, R6, 0x2, P1 ;  /* 0x000000050f0f7c11 */ /* 0x000fca00088f1406 */
[----:B------:R-:W2:Y:S02]  /*1160*/  LDG.E R14, desc[UR36][R14.64+0xc] ;  /* 0x00000c240e0e7981 */ /* 0x000ea4000c1e1900 */
[----:B--2---:R-:W-:-:S05]  /*1170*/  IMAD.IADD R29, R7, 0x1, R14 ;  /* 0x00000001071d7824 */ /* 0x004fca00078e020e */
[----:B------:R-:W-:Y:S04]  /*1180*/  STS [R12+0xc], R29 ;  /* 0x00000c1d0c007388 */ /* 0x000fe80000000800 */
[----:B------:R-:W2:Y:S02]  /*1190*/  LD.E R4, desc[UR36][R8.64] ;  /* 0x0000002408047980 */ /* 0x000ea4000c101900 */
[----:B--2---:R-:W-:-:S05]  /*11a0*/  IMAD R4, R4, R31, RZ ;  /* 0x0000001f04047224 */ /* 0x004fca00078e02ff */
[----:B------:R-:W-:-:S04]  /*11b0*/  IADD3 R5, P1, PT, R4, R13, RZ ;  /* 0x0000000d04057210 */ /* 0x000fc80007f3e0ff */
[----:B------:R-:W-:Y:S02]  /*11c0*/  LEA.HI.X.SX32 R4, R4, RZ, 0x1, P1 ;  /* 0x000000ff04047211 */ /* 0x000fe400008f0eff */
[----:B------:R-:W-:-:S04]  /*11d0*/  LEA R20, P1, R5, UR4, 0x2 ;  /* 0x0000000405147c11 */ /* 0x000fc8000f8210ff */
[----:B------:R-:W-:Y:S02]  /*11e0*/  LEA.HI.X R21, R5, UR5, R4, 0x2, P1 ;  /* 0x0000000505157c11 */ /* 0x000fe400088f1404 */
[----:B------:R-:W0:Y:S04]  /*11f0*/  LDS.128 R4, [R12+0x10] ;  /* 0x000010000c047984 */ /* 0x000e280000000c00 */
[----:B------:R-:W0:Y:S02]  /*1200*/  LDG.E R21, desc[UR36][R20.64+0x10] ;  /* 0x0000102414157981 */ /* 0x000e24000c1e1900 */
[----:B0-----:R-:W-:-:S05]  /*1210*/  IMAD.IADD R27, R21, 0x1, R4 ;  /* 0x00000001151b7824 */ /* 0x001fca00078e0204 */
[----:B------:R0:W-:Y:S04]  /*1220*/  STS [R12+0x10], R27 ;  /* 0x0000101b0c007388 */ /* 0x0001e80000000800 */
[----:B------:R-:W2:Y:S02]  /*1230*/  LD.E R4, desc[UR36][R8.64] ;  /* 0x0000002408047980 */ /* 0x000ea4000c101900 */
[----:B--2---:R-:W-:-:S05]  /*1240*/  IMAD R4, R4, R31, RZ ;  /* 0x0000001f04047224 */ /* 0x004fca00078e02ff */
[----:B------:R-:W-:-:S04]  /*1250*/  IADD3 R15, P1, PT, R4, R13, RZ ;  /* 0x0000000d040f7210 */ /* 0x000fc80007f3e0ff */
[----:B------:R-:W-:Y:S02]  /*1260*/  LEA.HI.X.SX32 R4, R4, RZ, 0x1, P1 ;  /* 0x000000ff04047211 */ /* 0x000fe400008f0eff */
[----:B------:R-:W-:-:S04]  /*1270*/  LEA R14, P1, R15, UR4, 0x2 ;  /* 0x000000040f0e7c11 */ /* 0x000fc8000f8210ff */
        /* <DEDUP_REMOVED lines=19> */
[----:B------:R-:W2:Y:S01]  /*13b0*/  LDG.E R14, desc[UR36][R14.64+0x1c] ;  /* 0x00001c240e0e7981 */ /* 0x000ea2000c1e1900 */
[----:B------:R-:W-:-:S05]  /*13c0*/  VIADD R13, R13, 0x8 ;  /* 0x000000080d0d7836 */ /* 0x000fca0000000000 */
[----:B------:R-:W-:Y:S01]  /*13d0*/  ISETP.NE.AND P1, PT, R13, R0, PT ;  /* 0x000000000d00720c */ /* 0x000fe20003f25270 */
[----:B--2---:R-:W-:-:S05]  /*13e0*/  IMAD.IADD R7, R7, 0x1, R14 ;  /* 0x0000000107077824 */ /* 0x004fca00078e020e */
[----:B------:R1:W-:Y:S07]  /*13f0*/  STS [R12+0x1c], R7 ;  /* 0x00001c070c007388 */ /* 0x0003ee0000000800 */
[----:B------:R-:W-:Y:S05]  /*1400*/  @P1 BRA `(.L_x_25) ;  /* 0xfffffff800cc1947 */ /* 0x000fea000383ffff */
[----:B------:R-:W-:Y:S05]  /*1410*/  BSYNC.RECONVERGENT B2 ;  /* 0x0000000000027941 */ /* 0x000fea0003800200 */
.L_x_24:
[----:B------:R-:W-:-:S07]  /*1420*/  IMAD.MOV.U32 R4, RZ, RZ, R0 ;  /* 0x000000ffff047224 */ /* 0x000fce00078e0000 */
.L_x_23:
[----:B------:R-:W-:-:S13]  /*1430*/  ISETP.NE.AND P1, PT, R19, RZ, PT ;  /* 0x000000ff1300720c */ /* 0x000fda0003f25270 */
[----:B------:R-:W-:Y:S05]  /*1440*/  @!P1 BRA `(.L_x_26) ;  /* 0x0000001000409947 */ /* 0x000fea0003800000 */
[----:B------:R-:W-:Y:S02]  /*1450*/  ISETP.GE.U32.AND P2, PT, R25, 0x3, PT ;  /* 0x000000031900780c */ /* 0x000fe40003f46070 */
[----:B------:R-:W-:-:S11]  /*1460*/  ISETP.NE.AND P1, PT, R23, RZ, PT ;  /* 0x000000ff1700720c */ /* 0x000fd60003f25270 */
[----:B------:R-:W-:Y:S05]  /*1470*/  @!P2 BRA `(.L_x_27) ;  /* 0x0000000000b0a947 */ /* 0x000fea0003800000 */
[----:B0-----:R-:W2:Y:S01]  /*1480*/  LD.E R5, desc[UR36][R8.64] ;  /* 0x0000002408057980 */ /* 0x001ea2000c101900 */
[----:B-1----:R-:W0:Y:S08]  /*1490*/  LDC.64 R6, c[0x0][0x390] ;  /* 0x0000e400ff067b82 */ /* 0x002e300000000a00 */
[----:B------:R-:W1:Y:S01]  /*14a0*/  S2UR UR5, SR_CgaCtaId ;  /* 0x00000000000579c3 */ /* 0x000e620000008800 */
[----:B------:R-:W-:-:S02]  /*14b0*/  UMOV UR4, 0x400 ;  /* 0x0000040000047882 */ /* 0x000fc40000000000 */
[----:B-1----:R-:W-:Y:S01]  /*14c0*/  ULEA UR4, UR5, UR4, 0x18 ;  /* 0x0000000405047291 */ /* 0x002fe2000f8ec0ff */
[----:B--2---:R-:W-:-:S04]  /*14d0*/  IMAD R5, R5, R31, R4 ;  /* 0x0000001f05057224 */ /* 0x004fc800078e0204 */
[----:B0-----:R-:W-:-:S06]  /*14e0*/  IMAD.WIDE R6, R5, 0x4, R6 ;  /* 0x0000000405067825 */ /* 0x001fcc00078e0206 */
[----:B------:R-:W2:Y:S01]  /*14f0*/  LDG.E R6, desc[UR36][R6.64] ;  /* 0x0000002406067981 */ /* 0x000ea2000c1e1900 */
[----:B------:R-:W-:Y:S01]  /*1500*/  LEA R5, R4, UR4, 0x2 ;  /* 0x0000000404057c11 */ /* 0x000fe2000f8e10ff */
[----:B------:R-:W0:Y:S04]  /*1510*/  LDCU.64 UR4, c[0x0][0x390] ;  /* 0x00007200ff0477ac */ /* 0x000e280008000a00 */
[----:B------:R-:W2:Y:S02]  /*1520*/  LDS R13, [R5] ;  /* 0x00000000050d7984 */ /* 0x000ea40000000800 */
[----:B--2---:R-:W-:-:S05]  /*1530*/  IMAD.IADD R10, R6, 0x1, R13 ;  /* 0x00000001060a7824 */ /* 0x004fca00078e020d */
[----:B------:R-:W-:Y:S04]  /*1540*/  STS [R5], R10 ;  /* 0x0000000a05007388 */ /* 0x000fe80000000800 */
[----:B------:R-:W2:Y:S02]  /*1550*/  LD.E R12, desc[UR36][R8.64] ;  /* 0x00000024080c7980 */ /* 0x000ea4000c101900 */
[----:B--2---:R-:W-:-:S05]  /*1560*/  IMAD R13, R12, R31, RZ ;  /* 0x0000001f0c0d7224 */ /* 0x004fca00078e02ff */
[----:B------:R-:W-:-:S04]  /*1570*/  IADD3 R7, P2, PT, R4, R13, RZ ;  /* 0x0000000d04077210 */ /* 0x000fc80007f5e0ff */
[----:B------:R-:W-:Y:S02]  /*1580*/  LEA.HI.X.SX32 R12, R13, RZ, 0x1, P2 ;  /* 0x000000ff0d0c7211 */ /* 0x000fe400010f0eff */
[C---:B0-----:R-:W-:Y:S01]  /*1590*/  LEA R6, P2, R7.reuse, UR4, 0x2 ;  /* 0x0000000407067c11 */ /* 0x041fe2000f8410ff */
[----:B------:R-:W0:Y:S03]  /*15a0*/  LDS R13, [R5+0x4] ;  /* 0x00000400050d7984 */ /* 0x000e260000000800 */
[----:B------:R-:W-:-:S05]  /*15b0*/  LEA.HI.X R7, R7, UR5, R12, 0x2, P2 ;  /* 0x0000000507077c11 */ /* 0x000fca00090f140c */
[----:B------:R1:W0:Y:S04]  /*15c0*/  LDG.E R6, desc[UR36][R6.64+0x4] ;  /* 0x0000042406067981 */ /* 0x000228000c1e1900 */
[----:B-1----:R-:W1:Y:S01]  /*15d0*/  LDS R7, [R5+0x8] ;  /* 0x0000080005077984 */ /* 0x002e620000000800 */
        /* <DEDUP_REMOVED lines=8> */
[----:B------:R2:W1:Y:S04]  /*1660*/  LDG.E R12, desc[UR36][R12.64+0x8] ;  /* 0x000008240c0c7981 */ /* 0x000468000c1e1900 */
[----:B--2---:R-:W2:Y:S01]  /*1670*/  LDS R13, [R5+0xc] ;  /* 0x00000c00050d7984 */ /* 0x004ea20000000800 */
[----:B-1----:R-:W-:-:S05]  /*1680*/  IMAD.IADD R10, R12, 0x1, R7 ;  /* 0x000000010c0a7824 */ /* 0x002fca00078e0207 */
[----:B------:R3:W-:Y:S04]  /*1690*/  STS [R5+0x8], R10 ;  /* 0x0000080a05007388 */ /* 0x0007e80000000800 */
[----:B------:R-:W4:Y:S02]  /*16a0*/  LD.E R6, desc[UR36][R8.64] ;  /* 0x0000002408067980 */ /* 0x000f24000c101900 */
[----:B----4-:R-:W-:-:S05]  /*16b0*/  IMAD R7, R6, R31, RZ ;  /* 0x0000001f06077224 */ /* 0x010fca00078e02ff */
[----:B0-----:R-:W-:-:S04]  /*16c0*/  IADD3 R14, P2, PT, R4, R7, RZ ;  /* 0x00000007040e7210 */ /* 0x001fc80007f5e0ff */
[----:B------:R-:W-:Y:S02]  /*16d0*/  LEA.HI.X.SX32 R7, R7, RZ, 0x1, P2 ;  /* 0x000000ff07077211 */ /* 0x000fe400010f0eff */
[----:B------:R-:W-:-:S04]  /*16e0*/  LEA R6, P2, R14, UR4, 0x2 ;  /* 0x000000040e067c11 */ /* 0x000fc8000f8410ff */
[----:B------:R-:W-:-:S05]  /*16f0*/  LEA.HI.X R7, R14, UR5, R7, 0x2, P2 ;  /* 0x000000050e077c11 */ /* 0x000fca00090f1407 */
[----:B------:R-:W2:Y:S01]  /*1700*/  LDG.E R6, desc[UR36][R6.64+0xc] ;  /* 0x00000c2406067981 */ /* 0x000ea2000c1e1900 */
[----:B------:R-:W-:Y:S02]  /*1710*/  VIADD R4, R4, 0x4 ;  /* 0x0000000404047836 */ /* 0x000fe40000000000 */
[----:B--2---:R-:W-:-:S05]  /*1720*/  IMAD.IADD R12, R6, 0x1, R13 ;  /* 0x00000001060c7824 */ /* 0x004fca00078e020d */
[----:B------:R3:W-:Y:S02]  /*1730*/  STS [R5+0xc], R12 ;  /* 0x00000c0c05007388 */ /* 0x0007e40000000800 */
.L_x_27:
[----:B------:R-:W-:Y:S05]  /*1740*/  @!P1 BRA `(.L_x_26) ;  /* 0x0000000c00809947 */ /* 0x000fea0003800000 */
[----:B------:R-:W-:Y:S02]  /*1750*/  ISETP.NE.AND P1, PT, R26, RZ, PT ;  /* 0x000000ff1a00720c */ /* 0x000fe40003f25270 */
[----:B------:R-:W-:-:S11]  /*1760*/  ISETP.NE.AND P2, PT, R3, RZ, PT ;  /* 0x000000ff0300720c */ /* 0x000fd60003f45270 */
[----:B------:R-:W-:Y:S05]  /*1770*/  @!P1 BRA `(.L_x_28) ;  /* 0x0000000000609947 */ /* 0x000fea0003800000 */
[----:B0--3--:R-:W2:Y:S01]  /*1780*/  LD.E R5, desc[UR36][R8.64] ;  /* 0x0000002408057980 */ /* 0x009ea2000c101900 */
        /* <DEDUP_REMOVED lines=19> */
[----:B------:R-:W0:Y:S01]  /*18c0*/  LDG.E R6, desc[UR36][R6.64+0x4] ;  /* 0x0000042406067981 */ /* 0x000e22000c1e1900 */
[----:B------:R-:W-:Y:S02]  /*18d0*/  VIADD R4, R4, 0x2 ;  /* 0x0000000204047836 */ /* 0x000fe40000000000 */
[----:B0-----:R-:W-:-:S05]  /*18e0*/  IMAD.IADD R10, R6, 0x1, R13 ;  /* 0x00000001060a7824 */ /* 0x001fca00078e020d */
[----:B------:R2:W-:Y:S02]  /*18f0*/  STS [R12+0x4], R10 ;  /* 0x0000040a0c007388 */ /* 0x0005e40000000800 */
.L_x_28:
[----:B------:R-:W-:Y:S05]  /*1900*/  @!P2 BRA `(.L_x_26) ;  /* 0x0000000c0010a947 */ /* 0x000fea0003800000 */
[----:B------:R-:W0:Y:S01]  /*1910*/  LD.E R8, desc[UR36][R8.64] ;  /* 0x0000002408087980 */ /* 0x000e22000c101900 */
[----:B-1----:R-:W1:Y:S08]  /*1920*/  LDC.64 R6, c[0x0][0x390] ;  /* 0x0000e400ff067b82 */ /* 0x002e700000000a00 */
[----:B------:R-:W4:Y:S01]  /*1930*/  S2UR UR5, SR_CgaCtaId ;  /* 0x00000000000579c3 */ /* 0x000f220000008800 */
[----:B------:R-:W-:-:S02]  /*1940*/  UMOV UR4, 0x400 ;  /* 0x0000040000047882 */ /* 0x000fc40000000000 */
[----:B----4-:R-:W-:Y:S01]  /*1950*/  ULEA UR4, UR5, UR4, 0x18 ;  /* 0x0000000405047291 */ /* 0x010fe2000f8ec0ff */
[----:B0--3--:R-:W-:-:S04]  /*1960*/  IMAD R5, R8, R31, R4 ;  /* 0x0000001f08057224 */ /* 0x009fc800078e0204 */
[----:B-1----:R-:W-:-:S06]  /*1970*/  IMAD.WIDE R6, R5, 0x4, R6 ;  /* 0x0000000405067825 */ /* 0x002fcc00078e0206 */
[----:B------:R-:W3:Y:S01]  /*1980*/  LDG.E R6, desc[UR36][R6.64] ;  /* 0x0000002406067981 */ /* 0x000ee2000c1e1900 */
[----:B------:R-:W-:-:S05]  /*1990*/  LEA R4, R4, UR4, 0x2 ;  /* 0x0000000404047c11 */ /* 0x000fca000f8e10ff */
[----:B------:R-:W3:Y:S02]  /*19a0*/  LDS R5, [R4] ;  /* 0x0000000004057984 */ /* 0x000ee40000000800 */
[----:B---3--:R-:W-:-:S05]  /*19b0*/  IMAD.IADD R5, R6, 0x1, R5 ;  /* 0x0000000106057824 */ /* 0x008fca00078e0205 */
[----:B------:R4:W-:Y:S01]  /*19c0*/  STS [R4], R5 ;  /* 0x0000000504007388 */ /* 0x0009e20000000800 */
[----:B------:R-:W-:Y:S05]  /*19d0*/  BRA `(.L_x_26) ;  /* 0x0000000800dc7947 */ /* 0x000fea0003800000 */
.L_x_22:
        /* <DEDUP_REMOVED lines=9> */
[----:B0-----:R-:W-:-:S05]  /*1a70*/  LEA R10, R5, R10, 0x18 ;  /* 0x0000000a050a7211 */ /* 0x001fca00078ec0ff */
[----:B------:R0:W1:Y:S02]  /*1a80*/  LDS R21, [R10+-0x4] ;  /* 0xfffffc000a157984 */ /* 0x0000640000000800 */
.L_x_31:
[----:B------:R-:W2:Y:S01]  /*1a90*/  LD.E R4, desc[UR36][R8.64] ;  /* 0x0000002408047980 */ /* 0x000ea2000c101900 */
[----:B---3--:R-:W3:Y:S01]  /*1aa0*/  LDC.64 R14, c[0x0][0x390] ;  /* 0x0000e400ff0e7b82 */ /* 0x008ee20000000a00 */
[----:B------:R-:W-:Y:S01]  /*1ab0*/  IMAD R12, R13, 0x4, R10 ;  /* 0x000000040d0c7824 */ /* 0x000fe200078e020a */
[----:B------:R-:W4:Y:S01]  /*1ac0*/  LDCU.64 UR4, c[0x0][0x390] ;  /* 0x00007200ff0477ac */ /* 0x000f220008000a00 */
[----:B--2---:R-:W-:-:S04]  /*1ad0*/  IMAD R5, R4, R31, R13 ;  /* 0x0000001f04057224 */ /* 0x004fc800078e020d */
[----:B---3--:R-:W-:Y:S02]  /*1ae0*/  IMAD.WIDE R14, R5, 0x4, R14 ;  /* 0x00000004050e7825 */ /* 0x008fe400078e020e */
[----:B------:R-:W1:Y:S04]  /*1af0*/  LDS.128 R4, [R12] ;  /* 0x000000000c047984 */ /* 0x000e680000000c00 */
[----:B------:R-:W1:Y:S02]  /*1b00*/  LDG.E R14, desc[UR36][R14.64] ;  /* 0x000000240e0e7981 */ /* 0x000e64000c1e1900 */
[----:B-1----:R-:W-:-:S05]  /*1b10*/  VIADDMNMX R4, R4, R14, R21, !PT ;  /* 0x0000000e04047246 */ /* 0x002fca0007800115 */
[----:B------:R1:W-:Y:S04]  /*1b20*/  STS [R12], R4 ;  /* 0x000000040c007388 */ /* 0x0003e80000000800 */
[----:B------:R-:W2:Y:S02]  /*1b30*/  LD.E R20, desc[UR36][R8.64] ;  /* 0x0000002408147980 */ /* 0x000ea4000c101900 */
[----:B--2---:R-:W-:-:S05]  /*1b40*/  IMAD R20, R20, R31, RZ ;  /* 0x0000001f14147224 */ /* 0x004fca00078e02ff */
[----:B------:R-:W-:-:S04]  /*1b50*/  IADD3 R21, P1, PT, R20, R13, RZ ;  /* 0x0000000d14157210 */ /* 0x000fc80007f3e0ff */
[----:B------:R-:W-:Y:S02]  /*1b60*/  LEA.HI.X.SX32 R28, R20, RZ, 0x1, P1 ;  /* 0x000000ff141c7211 */ /* 0x000fe400008f0eff */
[----:B----4-:R-:W-:-:S04]  /*1b70*/  LEA R20, P1, R21, UR4, 0x2 ;  /* 0x0000000415147c11 */ /* 0x010fc8000f8210ff */
[----:B------:R-:W-:-:S05]  /*1b80*/  LEA.HI.X R21, R21, UR5, R28, 0x2, P1 ;  /* 0x0000000515157c11 */ /* 0x000fca00088f141c */
[----:B------:R-:W2:Y:S02]  /*1b90*/  LDG.E R20, desc[UR36][R20.64+0x4] ;  /* 0x0000042414147981 */ /* 0x000ea4000c1e1900 */
[----:B--2---:R-:W-:-:S05]  /*1ba0*/  VIADDMNMX R15, R5, R20, R4, !PT ;  /* 0x00000014050f7246 */ /* 0x004fca0007800104 */
[----:B------:R2:W-:Y:S04]  /*1bb0*/  STS [R12+0x4], R15 ;  /* 0x0000040f0c007388 */ /* 0x0005e80000000800 */
[----:B-1----:R-:W3:Y:S02]  /*1bc0*/  LD.E R4, desc[UR36][R8.64] ;  /* 0x0000002408047980 */ /* 0x002ee4000c101900 */
[----:B---3--:R-:W-:-:S05]  /*1bd0*/  IMAD R4, R4, R31, RZ ;  /* 0x0000001f04047224 */ /* 0x008fca00078e02ff */
[----:B------:R-:W-:-:S04]  /*1be0*/  IADD3 R5, P1, PT, R4, R13, RZ ;  /* 0x0000000d04057210 */ /* 0x000fc80007f3e0ff */
[----:B------:R-:W-:Y:S02]  /*1bf0*/  LEA.HI.X.SX32 R14, R4, RZ, 0x1, P1 ;  /* 0x000000ff040e7211 */ /* 0x000fe400008f0eff */
[----:B------:R-:W-:-:S04]  /*1c00*/  LEA R4, P1, R5, UR4, 0x2 ;  /* 0x0000000405047c11 */ /* 0x000fc8000f8210ff */
[----:B------:R-:W-:-:S05]  /*1c10*/  LEA.HI.X R5, R5, UR5, R14, 0x2, P1 ;  /* 0x0000000505057c11 */ /* 0x000fca00088f140e */
[----:B------:R-:W3:Y:S02]  /*1c20*/  LDG.E R4, desc[UR36][R4.64+0x8] ;  /* 0x0000082404047981 */ /* 0x000ee4000c1e1900 */
[----:B---3--:R-:W-:-:S05]  /*1c30*/  VIADDMNMX R6, R6, R4, R15, !PT ;  /* 0x0000000406067246 */ /* 0x008fca000780010f */
[----:B------:R-:W-:Y:S04]  /*1c40*/  STS [R12+0x8], R6 ;  /* 0x000008060c007388 */ /* 0x000fe80000000800 */
[----:B------:R-:W3:Y:S02]  /*1c50*/  LD.E R14, desc[UR36][R8.64] ;  /* 0x00000024080e7980 */ /* 0x000ee4000c101900 */
[----:B---3--:R-:W-:-:S05]  /*1c60*/  IMAD R14, R14, R31, RZ ;  /* 0x0000001f0e0e7224 */ /* 0x008fca00078e02ff */
[----:B--2---:R-:W-:-:S04]  /*1c70*/  IADD3 R15, P1, PT, R14, R13, RZ ;  /* 0x0000000d0e0f7210 */ /* 0x004fc80007f3e0ff */
[----:B------:R-:W-:Y:S02]  /*1c80*/  LEA.HI.X.SX32 R20, R14, RZ, 0x1, P1 ;  /* 0x000000ff0e147211 */ /* 0x000fe400008f0eff */
[----:B------:R-:W-:-:S04]  /*1c90*/  LEA R14, P1, R15, UR4, 0x2 ;  /* 0x000000040f0e7c11 */ /* 0x000fc8000f8210ff */
[----:B------:R-:W-:-:S05]  /*1ca0*/  LEA.HI.X R15, R15, UR5, R20, 0x2, P1 ;  /* 0x000000050f0f7c11 */ /* 0x000fca00088f1414 */
[----:B------:R-:W2:Y:S02]  /*1cb0*/  LDG.E R14, desc[UR36][R14.64+0xc] ;  /* 0x00000c240e0e7981 */ /* 0x000ea4000c1e1900 */
[----:B--2---:R-:W-:-:S05]  /*1cc0*/  VIADDMNMX R27, R7, R14, R6, !PT ;  /* 0x0000000e071b7246 */ /* 0x004fca0007800106 */
[----:B------:R-:W-:Y:S04]  /*1cd0*/  STS [R12+0xc], R27 ;  /* 0x00000c1b0c007388 */ /* 0x000fe80000000800 */
[----:B------:R-:W2:Y:S02]  /*1ce0*/  LD.E R4, desc[UR36][R8.64] ;  /* 0x0000002408047980 */ /* 0x000ea4000c101900 */
[----:B--2---:R-:W-:-:S05]  /*1cf0*/  IMAD R4, R4, R31, RZ ;  /* 0x0000001f04047224 */ /* 0x004fca00078e02ff */
[----:B------:R-:W-:-:S04]  /*1d00*/  IADD3 R5, P1, PT, R4, R13, RZ ;  /* 0x0000000d04057210 */ /* 0x000fc80007f3e0ff */
[----:B------:R-:W-:Y:S02]  /*1d10*/  LEA.HI.X.SX32 R4, R4, RZ, 0x1, P1 ;  /* 0x000000ff04047211 */ /* 0x000fe400008f0eff */
[----:B------:R-:W-:-:S04]  /*1d20*/  LEA R20, P1, R5, UR4, 0x2 ;  /* 0x0000000405147c11 */ /* 0x000fc8000f8210ff */
[----:B------:R-:W-:Y:S02]  /*1d30*/  LEA.HI.X R21, R5, UR5, R4, 0x2, P1 ;  /* 0x0000000505157c11 */ /* 0x000fe400088f1404 */
[----:B------:R-:W1:Y:S04]  /*1d40*/  LDS.128 R4, [R12+0x10] ;  /* 0x000010000c047984 */ /* 0x000e680000000c00 */
[----:B------:R-:W1:Y:S02]  /*1d50*/  LDG.E R20, desc[UR36][R20.64+0x10] ;  /* 0x0000102414147981 */ /* 0x000e64000c1e1900 */
[----:B-1----:R-:W-:-:S05]  /*1d60*/  VIADDMNMX R4, R4, R20, R27, !PT ;  /* 0x0000001404047246 */ /* 0x002fca000780011b */
        /* <DEDUP_REMOVED lines=8> */
[----:B--2---:R-:W-:-:S05]  /*1df0*/  VIADDMNMX R21, R5, R14, R4, !PT ;  /* 0x0000000e05157246 */ /* 0x004fca0007800104 */
[----:B------:R2:W-:Y:S04]  /*1e00*/  STS [R12+0x14], R21 ;  /* 0x000014150c007388 */ /* 0x0005e80000000800 */
[----:B------:R-:W3:Y:S02]  /*1e10*/  LD.E R20, desc[UR36][R8.64] ;  /* 0x0000002408147980 */ /* 0x000ee4000c101900 */
[----:B---3--:R-:W-:-:S05]  /*1e20*/  IMAD R20, R20, R31, RZ ;  /* 0x0000001f14147224 */ /* 0x008fca00078e02ff */
[----:B------:R-:W-:-:S04]  /*1e30*/  IADD3 R5, P1, PT, R20, R13, RZ ;  /* 0x0000000d14057210 */ /* 0x000fc80007f3e0ff */
[----:B------:R-:W-:Y:S02]  /*1e40*/  LEA.HI.X.SX32 R20, R20, RZ, 0x1, P1 ;  /* 0x000000ff14147211 */ /* 0x000fe400008f0eff */
[----:B-1----:R-:W-:-:S04]  /*1e50*/  LEA R4, P1, R5, UR4, 0x2 ;  /* 0x0000000405047c11 */ /* 0x002fc8000f8210ff */
[----:B------:R-:W-:-:S05]  /*1e60*/  LEA.HI.X R5, R5, UR5, R20, 0x2, P1 ;  /* 0x0000000505057c11 */ /* 0x000fca00088f1414 */
[----:B------:R-:W3:Y:S02]  /*1e70*/  LDG.E R4, desc[UR36][R4.64+0x18] ;  /* 0x0000182404047981 */ /* 0x000ee4000c1e1900 */
[----:B---3--:R-:W-:-:S05]  /*1e80*/  VIADDMNMX R6, R6, R4, R21, !PT ;  /* 0x0000000406067246 */ /* 0x008fca0007800115 */
[----:B------:R3:W-:Y:S04]  /*1e90*/  STS [R12+0x18], R6 ;  /* 0x000018060c007388 */ /* 0x0007e80000000800 */
[----:B------:R-:W4:Y:S02]  /*1ea0*/  LD.E R14, desc[UR36][R8.64] ;  /* 0x00000024080e7980 */ /* 0x000f24000c101900 */
[----:B----4-:R-:W-:-:S05]  /*1eb0*/  IMAD R14, R14, R31, RZ ;  /* 0x0000001f0e0e7224 */ /* 0x010fca00078e02ff */
[----:B------:R-:W-:-:S04]  /*1ec0*/  IADD3 R15, P1, PT, R14, R13, RZ ;  /* 0x0000000d0e0f7210 */ /* 0x000fc80007f3e0ff */
[----:B------:R-:W-:Y:S02]  /*1ed0*/  LEA.HI.X.SX32 R20, R14, RZ, 0x1, P1 ;  /* 0x000000ff0e147211 */ /* 0x000fe400008f0eff */
[----:B------:R-:W-:-:S04]  /*1ee0*/  LEA R14, P1, R15, UR4, 0x2 ;  /* 0x000000040f0e7c11 */ /* 0x000fc8000f8210ff */
[----:B------:R-:W-:-:S05]  /*1ef0*/  LEA.HI.X R15, R15, UR5, R20, 0x2, P1 ;  /* 0x000000050f0f7c11 */ /* 0x000fca00088f1414 */
[----:B------:R-:W2:Y:S01]  /*1f00*/  LDG.E R14, desc[UR36][R14.64+0x1c] ;  /* 0x00001c240e0e7981 */ /* 0x000ea2000c1e1900 */
[----:B------:R-:W-:-:S05]  /*1f10*/  VIADD R13, R13, 0x8 ;  /* 0x000000080d0d7836 */ /* 0x000fca0000000000 */
[----:B------:R-:W-:Y:S02]  /*1f20*/  ISETP.NE.AND P1, PT, R13, R0, PT ;  /* 0x000000000d00720c */ /* 0x000fe40003f25270 */
[----:B--2---:R-:W-:-:S05]  /*1f30*/  VIADDMNMX R21, R7, R14, R6, !PT ;  /* 0x0000000e07157246 */ /* 0x004fca0007800106 */
[----:B------:R3:W-:Y:S06]  /*1f40*/  STS [R12+0x1c], R21 ;  /* 0x00001c150c007388 */ /* 0x0007ec0000000800 */
[----:B------:R-:W-:Y:S05]  /*1f50*/  @P1 BRA `(.L_x_31) ;  /* 0xfffffff800cc1947 */ /* 0x000fea000383ffff */
[----:B------:R-:W-:Y:S05]  /*1f60*/  BSYNC.RECONVERGENT B2 ;  /* 0x0000000000027941 */ /* 0x000fea0003800200 */
.L_x_30:
[----:B------:R-:W-:-:S07]  /*1f70*/  IMAD.MOV.U32 R4, RZ, RZ, R0 ;  /* 0x000000ffff047224 */ /* 0x000fce00078e0000 */
.L_x_29:
[----:B------:R-:W-:-:S13]  /*1f80*/  ISETP.NE.AND P1, PT, R19, RZ, PT ;  /* 0x000000ff1300720c */ /* 0x000fda0003f25270 */
[----:B------:R-:W-:Y:S05]  /*1f90*/  @!P1 BRA `(.L_x_26) ;  /* 0x00000004006c9947 */ /* 0x000fea0003800000 */
[----:B------:R-:W-:Y:S02]  /*1fa0*/  ISETP.GE.U32.AND P2, PT, R25, 0x3, PT ;  /* 0x000000031900780c */ /* 0x000fe40003f46070 */
[----:B------:R-:W-:-:S11]  /*1fb0*/  ISETP.NE.AND P1, PT, R23, RZ, PT ;  /* 0x000000ff1700720c */ /* 0x000fd60003f25270 */
[----:B------:R-:W-:Y:S05]  /*1fc0*/  @!P2 BRA `(.L_x_32) ;  /* 0x0000000000b4a947 */ /* 0x000fea0003800000 */
[----:B0-----:R-:W2:Y:S01]  /*1fd0*/  LD.E R5, desc[UR36][R8.64] ;  /* 0x0000002408057980 */ /* 0x001ea2000c101900 */
[----:B---3--:R-:W0:Y:S08]  /*1fe0*/  LDC.64 R6, c[0x0][0x390] ;  /* 0x0000e400ff067b82 */ /* 0x008e300000000a00 */
        /* <DEDUP_REMOVED lines=8> */
[----:B------:R-:W-:Y:S04]  /*2070*/  LDS R13, [R5] ;  /* 0x00000000050d7984 */ /* 0x000fe80000000800 */
[----:B------:R-:W2:Y:S04]  /*2080*/  LDS R10, [R5+-0x4] ;  /* 0xfffffc00050a7984 */ /* 0x000ea80000000800 */
[----:B------:R-:W1:Y:S01]  /*2090*/  LDS R14, [R5+0x4] ;  /* 0x00000400050e7984 */ /* 0x000e620000000800 */
[----:B--2---:R-:W-:-:S05]  /*20a0*/  VIADDMNMX R10, R13, R6, R10, !PT ;  /* 0x000000060d0a7246 */ /* 0x004fca000780010a */
[----:B------:R2:W-:Y:S04]  /*20b0*/  STS [R5], R10 ;  /* 0x0000000a05007388 */ /* 0x0005e80000000800 */
[----:B------:R-:W3:Y:S02]  /*20c0*/  LD.E R12, desc[UR36][R8.64] ;  /* 0x00000024080c7980 */ /* 0x000ee4000c101900 */
[----:B---3--:R-:W-:-:S05]  /*20d0*/  IMAD R7, R12, R31, RZ ;  /* 0x0000001f0c077224 */ /* 0x008fca00078e02ff */
[----:B------:R-:W-:-:S04]  /*20e0*/  IADD3 R12, P2, PT, R4, R7, RZ ;  /* 0x00000007040c7210 */ /* 0x000fc80007f5e0ff */
[----:B------:R-:W-:Y:S02]  /*20f0*/  LEA.HI.X.SX32 R7, R7, RZ, 0x1, P2 ;  /* 0x000000ff07077211 */ /* 0x000fe400010f0eff */
[----:B0-----:R-:W-:-:S04]  /*2100*/  LEA R6, P2, R12, UR4, 0x2 ;  /* 0x000000040c067c11 */ /* 0x001fc8000f8410ff */
[----:B------:R-:W-:-:S06]  /*2110*/  LEA.HI.X R7, R12, UR5, R7, 0x2, P2 ;  /* 0x000000050c077c11 */ /* 0x000fcc00090f1407 */
[----:B------:R0:W1:Y:S04]  /*2120*/  LDG.E R7, desc[UR36][R6.64+0x4] ;  /* 0x0000042406077981 */ /* 0x000068000c1e1900 */
[----:B0-----:R-:W0:Y:S01]  /*2130*/  LDS R6, [R5+0x8] ;  /* 0x0000080005067984 */ /* 0x001e220000000800 */
[----:B-1----:R-:W-:-:S05]  /*2140*/  VIADDMNMX R14, R14, R7, R10, !PT ;  /* 0x000000070e0e7246 */ /* 0x002fca000780010a */
[----:B------:R1:W-:Y:S04]  /*2150*/  STS [R5+0x4], R14 ;  /* 0x0000040e05007388 */ /* 0x0003e80000000800 */
[----:B--2---:R-:W2:Y:S02]  /*2160*/  LD.E R10, desc[UR36][R8.64] ;  /* 0x00000024080a7980 */ /* 0x004ea4000c101900 */
[----:B--2---:R-:W-:-:S05]  /*2170*/  IMAD R13, R10, R31, RZ ;  /* 0x0000001f0a0d7224 */ /* 0x004fca00078e02ff */
[----:B------:R-:W-:-:S04]  /*2180*/  IADD3 R10, P2, PT, R4, R13, RZ ;  /* 0x0000000d040a7210 */ /* 0x000fc80007f5e0ff */
[----:B------:R-:W-:Y:S02]  /*2190*/  LEA.HI.X.SX32 R13, R13, RZ, 0x1, P2 ;  /* 0x000000ff0d0d7211 */ /* 0x000fe400010f0eff */
[----:B------:R-:W-:-:S04]  /*21a0*/  LEA R12, P2, R10, UR4, 0x2 ;  /* 0x000000040a0c7c11 */ /* 0x000fc8000f8410ff */
[----:B------:R-:W-:-:S06]  /*21b0*/  LEA.HI.X R13, R10, UR5, R13, 0x2, P2 ;  /* 0x000000050a0d7c11 */ /* 0x000fcc00090f140d */
[----:B------:R2:W0:Y:S04]  /*21c0*/  LDG.E R13, desc[UR36][R12.64+0x8] ;  /* 0x000008240c0d7981 */ /* 0x000428000c1e1900 */
[----:B--2---:R-:W2:Y:S01]  /*21d0*/  LDS R12, [R5+0xc] ;  /* 0x00000c00050c7984 */ /* 0x004ea20000000800 */
[----:B0-----:R-:W-:-:S05]  /*21e0*/  VIADDMNMX R10, R6, R13, R14, !PT ;  /* 0x0000000d060a7246 */ /* 0x001fca000780010e */
[----:B------:R4:W-:Y:S04]  /*21f0*/  STS [R5+0x8], R10 ;  /* 0x0000080a05007388 */ /* 0x0009e80000000800 */
[----:B------:R-:W3:Y:S02]  /*2200*/  LD.E R6, desc[UR36][R8.64] ;  /* 0x0000002408067980 */ /* 0x000ee4000c101900 */
[----:B---3--:R-:W-:-:S05]  /*2210*/  IMAD R7, R6, R31, RZ ;  /* 0x0000001f06077224 */ /* 0x008fca00078e02ff */
[----:B-1----:R-:W-:-:S04]  /*2220*/  IADD3 R14, P2, PT, R4, R7, RZ ;  /* 0x00000007040e7210 */ /* 0x002fc80007f5e0ff */
[----:B------:R-:W-:Y:S02]  /*2230*/  LEA.HI.X.SX32 R7, R7, RZ, 0x1, P2 ;  /* 0x000000ff07077211 */ /* 0x000fe400010f0eff */
[----:B------:R-:W-:-:S04]  /*2240*/  LEA R6, P2, R14, UR4, 0x2 ;  /* 0x000000040e067c11 */ /* 0x000fc8000f8410ff */
[----:B------:R-:W-:-:S06]  /*2250*/  LEA.HI.X R7, R14, UR5, R7, 0x2, P2 ;  /* 0x000000050e077c11 */ /* 0x000fcc00090f1407 */
[----:B------:R-:W2:Y:S01]  /*2260*/  LDG.E R7, desc[UR36][R6.64+0xc] ;  /* 0x00000c2406077981 */ /* 0x000ea2000c1e1900 */
[----:B------:R-:W-:Y:S01]  /*2270*/  VIADD R4, R4, 0x4 ;  /* 0x0000000404047836 */ /* 0x000fe20000000000 */
[----:B--2---:R-:W-:-:S05]  /*2280*/  VIADDMNMX R12, R12, R7, R10, !PT ;  /* 0x000000070c0c7246 */ /* 0x004fca000780010a */
[----:B------:R4:W-:Y:S02]  /*2290*/  STS [R5+0xc], R12 ;  /* 0x00000c0c05007388 */ /* 0x0009e40000000800 */
.L_x_32:
[----:B------:R-:W-:Y:S05]  /*22a0*/  @!P1 BRA `(.L_x_26) ;  /* 0x0000000000a89947 */ /* 0x000fea0003800000 */
[----:B------:R-:W-:Y:S02]  /*22b0*/  ISETP.NE.AND P1, PT, R26, RZ, PT ;  /* 0x000000ff1a00720c */ /* 0x000fe40003f25270 */
[----:B------:R-:W-:-:S11]  /*22c0*/  ISETP.NE.AND P2, PT, R3, RZ, PT ;  /* 0x000000ff0300720c */ /* 0x000fd60003f45270 */
[----:B------:R-:W-:Y:S05]  /*22d0*/  @!P1 BRA `(.L_x_33) ;  /* 0x0000000000649947 */ /* 0x000fea0003800000 */
[----:B0---4-:R-:W2:Y:S01]  /*22e0*/  LD.E R5, desc[UR36][R8.64] ;  /* 0x0000002408057980 */ /* 0x011ea2000c101900 */
        /* <DEDUP_REMOVED lines=10> */
[----:B------:R-:W2:Y:S02]  /*2390*/  LDS R10, [R12+-0x4] ;  /* 0xfffffc000c0a7984 */ /* 0x000ea40000000800 */
[----:B--2---:R-:W-:-:S05]  /*23a0*/  VIADDMNMX R5, R5, R6, R10, !PT ;  /* 0x0000000605057246 */ /* 0x004fca000780010a */
[----:B------:R-:W-:Y:S04]  /*23b0*/  STS [R12], R5 ;  /* 0x000000050c007388 */ /* 0x000fe80000000800 */
[----:B------:R-:W2:Y:S02]  /*23c0*/  LD.E R10, desc[UR36][R8.64] ;  /* 0x00000024080a7980 */ /* 0x000ea4000c101900 */
[----:B--2---:R-:W-:-:S05]  /*23d0*/  IMAD R7, R10, R31, RZ ;  /* 0x0000001f0a077224 */ /* 0x004fca00078e02ff */
[----:B------:R-:W-:-:S04]  /*23e0*/  IADD3 R10, P1, PT, R4, R7, RZ ;  /* 0x00000007040a7210 */ /* 0x000fc80007f3e0ff */
[----:B------:R-:W-:Y:S02]  /*23f0*/  LEA.HI.X.SX32 R7, R7, RZ, 0x1, P1 ;  /* 0x000000ff07077211 */ /* 0x000fe400008f0eff */
[----:B0-----:R-:W-:-:S04]  /*2400*/  LEA R6, P1, R10, UR4, 0x2 ;  /* 0x000000040a067c11 */ /* 0x001fc8000f8210ff */
[----:B------:R-:W-:Y:S02]  /*2410*/  LEA.HI.X R7, R10, UR5, R7, 0x2, P1 ;  /* 0x000000050a077c11 */ /* 0x000fe400088f1407 */
[----:B------:R-:W0:Y:S04]  /*2420*/  LDS R10, [R12+0x4] ;  /* 0x000004000c0a7984 */ /* 0x000e280000000800 */
[----:B------:R-:W0:Y:S01]  /*2430*/  LDG.E R6, desc[UR36][R6.64+0x4] ;  /* 0x0000042406067981 */ /* 0x000e22000c1e1900 */
[----:B------:R-:W-:Y:S01]  /*2440*/  VIADD R4, R4, 0x2 ;  /* 0x0000000204047836 */ /* 0x000fe20000000000 */
[----:B0-----:R-:W-:-:S05]  /*2450*/  VIADDMNMX R10, R10, R6, R5, !PT ;  /* 0x000000060a0a7246 */ /* 0x001fca0007800105 */
[----:B------:R1:W-:Y:S02]  /*2460*/  STS [R12+0x4], R10 ;  /* 0x0000040a0c007388 */ /* 0x0003e40000000800 */
.L_x_33:
[----:B------:R-:W-:Y:S05]  /*2470*/  @!P2 BRA `(.L_x_26) ;  /* 0x000000000034a947 */ /* 0x000fea0003800000 */
[----:B------:R-:W0:Y:S01]  /*2480*/  LD.E R8, desc[UR36][R8.64] ;  /* 0x0000002408087980 */ /* 0x000e22000c101900 */
[----:B---3--:R-:W2:Y:S08]  /*2490*/  LDC.64 R6, c[0x0][0x390] ;  /* 0x0000e400ff067b82 */ /* 0x008eb00000000a00 */
[----:B------:R-:W3:Y:S01]  /*24a0*/  S2UR UR5, SR_CgaCtaId ;  /* 0x00000000000579c3 */ /* 0x000ee20000008800 */
[----:B------:R-:W-:-:S02]  /*24b0*/  UMOV UR4, 0x400 ;  /* 0x0000040000047882 */ /* 0x000fc40000000000 */
[----:B---3--:R-:W-:Y:S01]  /*24c0*/  ULEA UR4, UR5, UR4, 0x18 ;  /* 0x0000000405047291 */ /* 0x008fe2000f8ec0ff */
[----:B0---4-:R-:W-:-:S04]  /*24d0*/  IMAD R5, R8, R31, R4 ;  /* 0x0000001f08057224 */ /* 0x011fc800078e0204 */
[----:B--2---:R-:W-:-:S06]  /*24e0*/  IMAD.WIDE R6, R5, 0x4, R6 ;  /* 0x0000000405067825 */ /* 0x004fcc00078e0206 */
[----:B------:R-:W2:Y:S01]  /*24f0*/  LDG.E R6, desc[UR36][R6.64] ;  /* 0x0000002406067981 */ /* 0x000ea2000c1e1900 */
[----:B------:R-:W-:-:S05]  /*2500*/  LEA R4, R4, UR4, 0x2 ;  /* 0x0000000404047c11 */ /* 0x000fca000f8e10ff */
[----:B------:R-:W-:Y:S04]  /*2510*/  LDS R5, [R4] ;  /* 0x0000000004057984 */ /* 0x000fe80000000800 */
[----:B-1----:R-:W2:Y:S02]  /*2520*/  LDS R10, [R4+-0x4] ;  /* 0xfffffc00040a7984 */ /* 0x002ea40000000800 */
[----:B--2---:R-:W-:-:S05]  /*2530*/  VIADDMNMX R5, R5, R6, R10, !PT ;  /* 0x0000000605057246 */ /* 0x004fca000780010a */
[----:B------:R0:W-:Y:S02]  /*2540*/  STS [R4], R5 ;  /* 0x0000000504007388 */ /* 0x0001e40000000800 */
.L_x_26:
[----:B------:R-:W-:Y:S05]  /*2550*/  BSYNC.RECONVERGENT B1 ;  /* 0x0000000000017941 */ /* 0x000fea0003800200 */
.L_x_21:
[----:B------:R-:W-:Y:S05]  /*2560*/  @P0 BRA `(.L_x_34) ;  /* 0xffffffe8002c0947 */ /* 0x000fea000383ffff */
[----:B------:R-:W-:Y:S05]  /*2570*/  BSYNC.RECONVERGENT B0 ;  /* 0x0000000000007941 */ /* 0x000fea0003800200 */
.L_x_20:
[----:B------:R-:W5:Y:S01]  /*2580*/  S2UR UR5, SR_CgaCtaId ;  /* 0x00000000000579c3 */ /* 0x000f620000008800 */
[----:B------:R-:W-:Y:S02]  /*2590*/  UMOV UR4, 0x400 ;  /* 0x0000040000047882 */ /* 0x000fe40000000000 */
[----:B-----5:R-:W-:-:S06]  /*25a0*/  ULEA UR4, UR5, UR4, 0x18 ;  /* 0x0000000405047291 */ /* 0x020fcc000f8ec0ff */
[----:B-1----:R-:W-:-:S05]  /*25b0*/  LEA R23, R31, UR4, 0x2 ;  /* 0x000000041f177c11 */ /* 0x002fca000f8e10ff */
[----:B------:R1:W0:Y:S01]  /*25c0*/  LDS R19, [R23+-0x4] ;  /* 0xfffffc0017137984 */ /* 0x0002220000000800 */
[----:B------:R-:W5:Y:S02]  /*25d0*/  LDCU UR4, c[0x0][0x3a0] ;  /* 0x00007400ff0477ac */ /* 0x000f640008000800 */
[----:B-----5:R-:W-:-:S09]  /*25e0*/  UISETP.GE.AND UP0, UPT, UR4, 0x1, UPT ;  /* 0x000000010400788c */ /* 0x020fd2000bf06270 */
[----:B-1----:R-:W-:Y:S05]  /*25f0*/  BRA.U !UP0, `(.L_x_35) ;  /* 0x00000051087c7547 */ /* 0x002fea000b800000 */
[----:B------:R-:W1:Y:S01]  /*2600*/  LDC R0, c[0x0][0x3a4] ;  /* 0x0000e900ff007b82 */ /* 0x000e620000000800 */
[----:B------:R-:W-:Y:S01]  /*2610*/  ISETP.GE.AND P1, PT, R56, 0x1, PT ;  /* 0x000000013800780c */ /* 0x000fe20003f26270 */
[----:B------:R-:W-:Y:S01]  /*2620*/  IMAD.MOV R54, RZ, RZ, -R22 ;  /* 0x000000ffff367224 */ /* 0x000fe200078e0a16 */
[C---:B------:R-:W-:Y:S01]  /*2630*/  LOP3.LUT R27, R31.reuse, 0x7, RZ, 0xc0, !PT ;  /* 0x000000071f1b7812 */ /* 0x040fe200078ec0ff */
[----:B------:R-:W-:Y:S01]  /*2640*/  BSSY.RECONVERGENT B6, `(.L_x_35) ;  /* 0x000051a000067945 */ /* 0x000fe20003800200 */
[C---:B------:R-:W-:Y:S01]  /*2650*/  LOP3.LUT R28, R31.reuse, 0x3, RZ, 0xc0, !PT ;  /* 0x000000031f1c7812 */ /* 0x040fe200078ec0ff */
[C---:B------:R-:W-:Y:S01]  /*2660*/  VIADD R25, R31.reuse, 0xffffffff ;  /* 0xffffffff1f197836 */ /* 0x040fe20000000000 */
[C---:B------:R-:W-:Y:S01]  /*2670*/  ISETP.LT.OR P2, PT, R31.reuse, 0x1, !P1 ;  /* 0x000000011f00780c */ /* 0x040fe20004f41670 */
[----:B------:R-:W5:Y:S01]  /*2680*/  LDC.U16 R42, c[0x0][0x3a4] ;  /* 0x0000e900ff2a7b82 */ /* 0x000f620000000400 */
[C---:B------:R-:W-:Y:S01]  /*2690*/  LOP3.LUT R26, R31.reuse, 0xf, RZ, 0xc0, !PT ;  /* 0x0000000f1f1a7812 */ /* 0x040fe200078ec0ff */
[----:B------:R-:W-:Y:S01]  /*26a0*/  IMAD.MOV.U32 R32, RZ, RZ, RZ ;  /* 0x000000ffff207224 */ /* 0x000fe200078e00ff */
[C---:B------:R-:W-:Y:S01]  /*26b0*/  LOP3.LUT R29, R31.reuse, 0x7ffffff0, RZ, 0xc0, !PT ;  /* 0x7ffffff01f1d7812 */ /* 0x040fe200078ec0ff */
[----:B0-----:R-:W-:Y:S01]  /*26c0*/  IMAD.MOV.U32 R33, RZ, RZ, R19 ;  /* 0x000000ffff217224 */ /* 0x001fe200078e0013 */
[----:B------:R-:W-:Y:S01]  /*26d0*/  LOP3.LUT R30, R31, 0x7ffffff8, RZ, 0xc0, !PT ;  /* 0x7ffffff81f1e7812 */ /* 0x000fe200078ec0ff */
[----:B------:R-:W-:Y:S01]  /*26e0*/  IMAD.WIDE R54, R54, 0x4, RZ ;  /* 0x0000000436367825 */ /* 0x000fe200078e02ff */
[----:B------:R-:W-:-:S02]  /*26f0*/  VIMNMX.U32 R24, PT, PT, R24, 0x1, !PT ;  /* 0x0000000118187848 */ /* 0x000fc40007fe0000 */
[----:B------:R-:W-:Y:S01]  /*2700*/  LOP3.LUT R31, R31, 0x1, RZ, 0xc0, !PT ;  /* 0x000000011f1f7812 */ /* 0x000fe200078ec0ff */
[----:B------:R-:W-:Y:S01]  /*2710*/  VIADD R34, R27, 0xffffffff ;  /* 0xffffffff1b227836 */ /* 0x000fe20000000000 */
[----:B------:R-:W-:Y:S01]  /*2720*/  P2R R45, PR, RZ, 0x4 ;  /* 0x00000004ff2d7803 */ /* 0x000fe20000000000 */
[----:B------:R-:W-:Y:S01]  /*2730*/  VIADD R35, R28, 0xffffffff ;  /* 0xffffffff1c237836 */ /* 0x000fe20000000000 */
[C---:B-1----:R-:W-:Y:S01]  /*2740*/  ISETP.GE.AND P0, PT, R0.reuse, 0x1, PT ;  /* 0x000000010000780c */ /* 0x042fe20003f06270 */
[----:B------:R-:W-:Y:S01]  /*2750*/  VIADD R37, R0, 0xffffffff ;  /* 0xffffffff00257836 */ /* 0x000fe20000000000 */
[----:B------:R-:W-:Y:S01]  /*2760*/  SHF.R.S32.HI R36, RZ, 0x1f, R0 ;  /* 0x0000001fff247819 */ /* 0x000fe20000011400 */
[----:B------:R-:W-:Y:S01]  /*2770*/  IMAD.WIDE.U32 R52, R39, R0, RZ ;  /* 0x0000000027347225 */ /* 0x000fe200078e00ff */
[----:B------:R-:W-:Y:S02]  /*2780*/  ISETP.GT.OR P0, PT, R56, RZ, !P0 ;  /* 0x000000ff3800720c */ /* 0x000fe40004704670 */
[----:B------:R-:W0:Y:S01]  /*2790*/  I2F.F64 R56, R56 ;  /* 0x0000003800387312 */ /* 0x000e220000201c00 */
[----:B------:R-:W-:Y:S01]  /*27a0*/  IMAD R43, R36, R39, RZ ;  /* 0x00000027242b7224 */ /* 0x000fe200078e02ff */
[----:B------:R-:W-:Y:S01]  /*27b0*/  P2R R47, PR, RZ, 0x1 ;  /* 0x00000001ff2f7803 */ /* 0x000fe20000000000 */
[----:B-----5:R-:W-:Y:S01]  /*27c0*/  VIADD R41, R42, 0x7 ;  /* 0x000000072a297836 */ /* 0x020fe20000000000 */
[----:B------:R-:W-:Y:S01]  /*27d0*/  ISETP.LT.OR P0, PT, R0, 0x1, !P1 ;  /* 0x000000010000780c */ /* 0x000fe20004f01670 */
[----:B------:R-:W-:Y:S01]  /*27e0*/  VIADD R42, R42, 0x3 ;  /* 0x000000032a2a7836 */ /* 0x000fe20000000000 */
[----:B------:R-:W-:Y:S01]  /*27f0*/  VIMNMX.U32 R40, PT, PT, R37, 0x1, !PT ;  /* 0x0000000125287848 */ /* 0x000fe20007fe0000 */
[----:B------:R-:W-:Y:S01]  /*2800*/  IMAD.IADD R43, R53, 0x1, R43 ;  /* 0x00000001352b7824 */ /* 0x000fe200078e022b */
[----:B------:R-:W-:-:S02]  /*2810*/  LOP3.LUT R38, R0, 0x3, RZ, 0xc0, !PT ;  /* 0x0000000300267812 */ /* 0x000fc400078ec0ff */
[----:B------:R-:W-:Y:S02]  /*2820*/  P2R R46, PR, RZ, 0x1 ;  /* 0x00000001ff2e7803 */ /* 0x000fe40000000000 */
[----:B------:R-:W-:Y:S02]  /*2830*/  LOP3.LUT R39, R0, 0x7ffffffc, RZ, 0xc0, !PT ;  /* 0x7ffffffc00277812 */ /* 0x000fe400078ec0ff */
[----:B------:R-:W-:-:S07]  /*2840*/  SHF.R.S32.HI R44, RZ, 0x1f, R40 ;  /* 0x0000001fff2c7819 */ /* 0x000fce0000011428 */
.L_x_148:
[----:B---3--:R-:W-:Y:S01]  /*2850*/  MOV R6, 0x168 ;  /* 0x0000016800067802 */ /* 0x008fe20000000f00 */
[----:B------:R-:W-:Y:S02]  /*2860*/  IMAD.U32 R8, RZ, RZ, UR38 ;  /* 0x00000026ff087e24 */ /* 0x000fe4000f8e00ff */
[----:B----4-:R-:W-:Y:S02]  /*2870*/  IMAD.U32 R4, RZ, RZ, UR38 ;  /* 0x00000026ff047e24 */ /* 0x010fe4000f8e00ff */
[----:B------:R-:W-:Y:S01]  /*2880*/  IMAD.U32 R9, RZ, RZ, UR39 ;  /* 0x00000027ff097e24 */ /* 0x000fe2000f8e00ff */
[----:B------:R-:W1:Y:S01]  /*2890*/  LDC.64 R6, c[0x4][R6] ;  /* 0x0100000006067b82 */ /* 0x000e620000000a00 */
[----:B------:R-:W-:Y:S02]  /*28a0*/  IMAD.U32 R5, RZ, RZ, UR39 ;  /* 0x00000027ff057e24 */ /* 0x000fe4000f8e00ff */
[----:B------:R-:W-:-:S07]  /*28b0*/  IMAD.MOV.U32 R4, RZ, RZ, R8 ;  /* 0x000000ffff047224 */ /* 0x000fce00078e0008 */
[----:B------:R-:W-:-:S07]  /*28c0*/  LEPC R20, `(.L_x_36) ;  /* 0x000000001014794e */ /* 0x000fce0000000000 */
[----:B012---:R-:W-:Y:S05]  /*28d0*/  CALL.ABS.NOINC R6 ;  /* 0x0000000006007343 */ /* 0x007fea0003c00000 */
.L_x_36:
[----:B------:R-:W-:Y:S01]  /*28e0*/  IMAD.HI.U32 R0, R24, -0x4370ec6f, RZ ;  /* 0xbc8f139118007827 */ /* 0x000fe200078e00ff */
[----:B------:R-:W0:Y:S01]  /*28f0*/  MUFU.RCP64H R11, 2.14748262400000000000e+09 ;  /* 0x41dfffff000b7908 */ /* 0x000e220000001800 */
[----:B------:R-:W1:Y:S02]  /*2900*/  LDCU UR4, c[0x0][0x398] ;  /* 0x00007300ff0477ac */ /* 0x000e640008000800 */
[----:B------:R-:W-:Y:S01]  /*2910*/  IMAD.MOV.U32 R6, RZ, RZ, -0x800000 ;  /* 0xff800000ff067424 */ /* 0x000fe200078e00ff */
[----:B------:R-:W-:Y:S01]  /*2920*/  SHF.R.U32.HI R3, RZ, 0xf, R0 ;  /* 0x0000000fff037819 */ /* 0x000fe20000011600 */
[----:B------:R-:W-:Y:S02]  /*2930*/  IMAD.MOV.U32 R7, RZ, RZ, 0x41dfffff ;  /* 0x41dfffffff077424 */ /* 0x000fe400078e00ff */
[----:B------:R-:W-:Y:S02]  /*2940*/  IMAD.MOV.U32 R10, RZ, RZ, 0x1 ;  /* 0x00000001ff0a7424 */ /* 0x000fe400078e00ff */
[----:B------:R-:W-:-:S02]  /*2950*/  IMAD R24, R3, -0xadc8, R24 ;  /* 0xffff523803187824 */ /* 0x000fc400078e0218 */
[----:B------:R-:W-:Y:S02]  /*2960*/  IMAD R3, R3, 0xd47, RZ ;  /* 0x00000d4703037824 */ /* 0x000fe400078e02ff */
[----:B------:R-:W-:-:S03]  /*2970*/  IMAD R24, R24, 0xbc8f, RZ ;  /* 0x0000bc8f18187824 */ /* 0x000fc600078e02ff */
[----:B------:R-:W-:Y:S01]  /*2980*/  LOP3.LUT R13, R3, 0x7fffffff, RZ, 0x3c, !PT ;  /* 0x7fffffff030d7812 */ /* 0x000fe200078e3cff */
[----:B0-----:R-:W-:Y:S01]  /*2990*/  DFMA R8, R10, -R6, 1 ;  /* 0x3ff000000a08742b */ /* 0x001fe20000000806 */
[----:B------:R-:W-:Y:S01]  /*29a0*/  ISETP.GE.U32.AND P0, PT, R24, R3, PT ;  /* 0x000000031800720c */ /* 0x000fe20003f06070 */
[----:B-1----:R-:W-:-:S06]  /*29b0*/  UISETP.NE.AND UP0, UPT, UR4, URZ, UPT ;  /* 0x000000ff0400728c */ /* 0x002fcc000bf05270 */
[----:B------:R-:W-:-:S06]  /*29c0*/  DFMA R8, R8, R8, R8 ;  /* 0x000000080808722b */ /* 0x000fcc0000000008 */
[----:B------:R-:W-:Y:S02]  /*29d0*/  @P0 IMAD.MOV R13, RZ, RZ, -R3 ;  /* 0x000000ffff0d0224 */ /* 0x000fe400078e0a03 */
[----:B------:R-:W-:Y:S01]  /*29e0*/  DFMA R10, R10, R8, R10 ;  /* 0x000000080a0a722b */ /* 0x000fe2000000000a */
[----:B------:R-:W0:Y:S01]  /*29f0*/  LDC R3, c[0x0][0x39c] ;  /* 0x0000e700ff037b82 */ /* 0x000e220000000800 */
[----:B------:R-:W-:-:S04]  /*2a00*/  IMAD.IADD R0, R24, 0x1, R13 ;  /* 0x0000000118007824 */ /* 0x000fc800078e020d */
[----:B------:R-:W-:Y:S02]  /*2a10*/  VIADD R8, R0, 0xffffffff ;  /* 0xffffffff00087836 */ /* 0x000fe40000000000 */
[----:B------:R-:W-:-:S04]  /*2a20*/  DFMA R12, R10, -R6, 1 ;  /* 0x3ff000000a0c742b */ /* 0x000fc80000000806 */
[----:B------:R-:W1:Y:S04]  /*2a30*/  I2F.F64.U32 R8, R8 ;  /* 0x0000000800087312 */ /* 0x000e680000201800 */
[----:B------:R-:W-:Y:S01]  /*2a40*/  DFMA R12, R10, R12, R10 ;  /* 0x0000000c0a0c722b */ /* 0x000fe2000000000a */
[----:B0-----:R-:W-:-:S07]  /*2a50*/  ISETP.GE.AND P1, PT, R3, 0x1, PT ;  /* 0x000000010300780c */ /* 0x001fce0003f26270 */
[----:B-1----:R-:W-:-:S08]  /*2a60*/  DMUL R10, R8, R12 ;  /* 0x0000000c080a7228 */ /* 0x002fd00000000000 */
[----:B------:R-:W-:-:S08]  /*2a70*/  DFMA R6, R10, -R6, R8 ;  /* 0x800000060a06722b */ /* 0x000fd00000000008 */
[----:B------:R-:W-:-:S10]  /*2a80*/  DFMA R6, R12, R6, R10 ;  /* 0x000000060c06722b */ /* 0x000fd4000000000a */
[----:B------:R-:W-:Y:S01]  /*2a90*/  FFMA R3, RZ, 27.999998092651367188, R7 ;  /* 0x41dfffffff037823 */ /* 0x000fe20000000007 */
[----:B------:R-:W-:Y:S06]  /*2aa0*/  BRA.U !UP0, `(.L_x_37) ;  /* 0x00000001083c7547 */ /* 0x000fec000b800000 */
[----:B------:R-:W-:Y:S01]  /*2ab0*/  BSSY.RECONVERGENT B0, `(.L_x_37) ;  /* 0x000000e000007945 */ /* 0x000fe20003800200 */
[----:B------:R-:W-:Y:S02]  /*2ac0*/  IMAD.MOV.U32 R15, RZ, RZ, RZ ;  /* 0x000000ffff0f7224 */ /* 0x000fe400078e00ff */
[----:B------:R-:W-:-:S07]  /*2ad0*/  IMAD.MOV.U32 R21, RZ, RZ, RZ ;  /* 0x000000ffff157224 */ /* 0x000fce00078e00ff */
.L_x_38:
[----:B------:R-:W-:-:S05]  /*2ae0*/  IADD3 R12, P0, PT, R16, R15, RZ ;  /* 0x0000000f100c7210 */ /* 0x000fca0007f1e0ff */
[----:B0-----:R-:W-:-:S06]  /*2af0*/  IMAD.X R13, R17, 0x1, R21, P0 ;  /* 0x00000001110d7824 */ /* 0x001fcc00000e0615 */
[----:B------:R-:W2:Y:S01]  /*2b00*/  LD.E.U8 R13, desc[UR36][R12.64] ;  /* 0x000000240c0d7980 */ /* 0x000ea2000c101100 */
[----:B------:R-:W-:-:S05]  /*2b10*/  IADD3 R10, P0, PT, R15, R4, RZ ;  /* 0x000000040f0a7210 */ /* 0x000fca0007f1e0ff */
[----:B------:R-:W-:Y:S01]  /*2b20*/  IMAD.X R11, R21, 0x1, R5, P0 ;  /* 0x00000001150b7824 */ /* 0x000fe200000e0605 */
[----:B------:R-:W-:-:S05]  /*2b30*/  IADD3 R15, P0, PT, R15, 0x1, RZ ;  /* 0x000000010f0f7810 */ /* 0x000fca0007f1e0ff */
[----:B------:R-:W-:Y:S01]  /*2b40*/  IMAD.X R21, RZ, RZ, R21, P0 ;  /* 0x000000ffff157224 */ /* 0x000fe200000e0615 */
[----:B------:R-:W-:-:S04]  /*2b50*/  ISETP.GE.U32.AND P0, PT, R15, UR38, PT ;  /* 0x000000260f007c0c */ /* 0x000fc8000bf06070 */
[----:B------:R-:W-:Y:S01]  /*2b60*/  ISETP.GE.U32.AND.EX P0, PT, R21, UR39, PT, P0 ;  /* 0x0000002715007c0c */ /* 0x000fe2000bf06100 */
[----:B--2---:R0:W-:-:S12]  /*2b70*/  ST.E.U8 desc[UR36][R10.64], R13 ;  /* 0x0000000d0a007985 */ /* 0x0041d8000c101124 */
[----:B------:R-:W-:Y:S05]  /*2b80*/  @!P0 BRA `(.L_x_38) ;  /* 0xfffffffc00d48947 */ /* 0x000fea000383ffff */
[----:B------:R-:W-:Y:S05]  /*2b90*/  BSYNC.RECONVERGENT B0 ;  /* 0x0000000000007941 */ /* 0x000fea0003800200 */
.L_x_37:
[----:B------:R-:W-:Y:S01]  /*2ba0*/  FSETP.GT.AND P0, PT, |R3|, 1.469367938527859385e-39, PT ;  /* 0x001000000300780b */ /* 0x000fe20003f04200 */
[----:B------:R-:W-:Y:S01]  /*2bb0*/  BSSY.RECONVERGENT B0, `(.L_x_39) ;  /* 0x0000009000007945 */ /* 0x000fe20003800200 */
[----:B------:R-:W-:Y:S01]  /*2bc0*/  FSETP.GEU.AND P2, PT, |R9|, 6.5827683646048100446e-37, PT ;  /* 0x036000000900780b */ /* 0x000fe20003f4e200 */
[----:B------:R-:W-:Y:S02]  /*2bd0*/  IMAD.MOV.U32 R58, RZ, RZ, -0x800000 ;  /* 0xff800000ff3a7424 */ /* 0x000fe400078e00ff */
[----:B------:R-:W-:-:S10]  /*2be0*/  IMAD.MOV.U32 R59, RZ, RZ, 0x41dfffff ;  /* 0x41dfffffff3b7424 */ /* 0x000fd400078e00ff */
[----:B------:R-:W-:Y:S05]  /*2bf0*/  @P0 BRA P2, `(.L_x_40) ;  /* 0x0000000000100947 */ /* 0x000fea0001000000 */
[----:B------:R-:W-:-:S07]  /*2c00*/  MOV R60, 0x2c20 ;  /* 0x00002c20003c7802 */ /* 0x000fce0000000f00 */
[----:B0-----:R-:W-:Y:S05]  /*2c10*/  CALL.REL.NOINC `($__internal_0_$__cuda_sm20_div_rn_f64_full) ;  /* 0x0000004c008c7944 */ /* 0x001fea0003c00000 */
[----:B------:R-:W-:Y:S02]  /*2c20*/  IMAD.MOV.U32 R6, RZ, RZ, R10 ;  /* 0x000000ffff067224 */ /* 0x000fe400078e000a */
[----:B------:R-:W-:-:S07]  /*2c30*/  IMAD.MOV.U32 R7, RZ, RZ, R11 ;  /* 0x000000ffff077224 */ /* 0x000fce00078e000b */
.L_x_40:
[----:B------:R-:W-:Y:S05]  /*2c40*/  BSYNC.RECONVERGENT B0 ;  /* 0x0000000000007941 */ /* 0x000fea0003800200 */
.L_x_39:
[----:B------:R-:W-:Y:S01]  /*2c50*/  IMAD.HI.U32 R3, R0, -0x4370ec6f, RZ ;  /* 0xbc8f139100037827 */ /* 0x000fe200078e00ff */
[----:B0-----:R-:W0:Y:S01]  /*2c60*/  MUFU.RCP64H R13, 2.14748262400000000000e+09 ;  /* 0x41dfffff000d7908 */ /* 0x001e220000001800 */
[----:B------:R-:W-:Y:S01]  /*2c70*/  DFMA R6, R56, R6, RZ ;  /* 0x000000063806722b */ /* 0x000fe200000000ff */
[----:B------:R-:W-:Y:S01]  /*2c80*/  BSSY.RECONVERGENT B0, `(.L_x_41) ;  /* 0x000001d000007945 */ /* 0x000fe20003800200 */
[----:B------:R-:W-:Y:S01]  /*2c90*/  IMAD.MOV.U32 R14, RZ, RZ, -0x800000 ;  /* 0xff800000ff0e7424 */ /* 0x000fe200078e00ff */
[----:B------:R-:W-:Y:S01]  /*2ca0*/  SHF.R.U32.HI R3, RZ, 0xf, R3 ;  /* 0x0000000fff037819 */ /* 0x000fe20000011603 */
[----:B------:R-:W-:Y:S02]  /*2cb0*/  IMAD.MOV.U32 R15, RZ, RZ, 0x41dfffff ;  /* 0x41dfffffff0f7424 */ /* 0x000fe400078e00ff */
[----:B------:R-:W-:Y:S01]  /*2cc0*/  IMAD.MOV.U32 R12, RZ, RZ, 0x1 ;  /* 0x00000001ff0c7424 */ /* 0x000fe200078e00ff */
[----:B------:R-:W-:Y:S01]  /*2cd0*/  F2I.F64.TRUNC R61, R6 ;  /* 0x00000006003d7311 */ /* 0x000fe2000030d100 */
[----:B------:R-:W-:-:S02]  /*2ce0*/  IMAD R0, R3, -0xadc8, R0 ;  /* 0xffff523803007824 */ /* 0x000fc400078e0200 */
[----:B------:R-:W-:Y:S02]  /*2cf0*/  IMAD R3, R3, 0xd47, RZ ;  /* 0x00000d4703037824 */ /* 0x000fe400078e02ff */
[----:B------:R-:W-:-:S03]  /*2d00*/  IMAD R0, R0, 0xbc8f, RZ ;  /* 0x0000bc8f00007824 */ /* 0x000fc600078e02ff */
[----:B------:R-:W-:Y:S01]  /*2d10*/  LOP3.LUT R11, R3, 0x7fffffff, RZ, 0x3c, !PT ;  /* 0x7fffffff030b7812 */ /* 0x000fe200078e3cff */
[----:B0-----:R-:W-:Y:S01]  /*2d20*/  DFMA R8, R12, -R14, 1 ;  /* 0x3ff000000c08742b */ /* 0x001fe2000000080e */
[----:B------:R-:W-:-:S07]  /*2d30*/  ISETP.GE.U32.AND P0, PT, R0, R3, PT ;  /* 0x000000030000720c */ /* 0x000fce0003f06070 */
[----:B------:R-:W-:-:S06]  /*2d40*/  DFMA R8, R8, R8, R8 ;  /* 0x000000080808722b */ /* 0x000fcc0000000008 */
[----:B------:R-:W-:Y:S02]  /*2d50*/  @P0 IMAD.MOV R11, RZ, RZ, -R3 ;  /* 0x000000ffff0b0224 */ /* 0x000fe400078e0a03 */
[----:B------:R-:W-:Y:S02]  /*2d60*/  DFMA R12, R12, R8, R12 ;  /* 0x000000080c0c722b */ /* 0x000fe4000000000c */
[----:B------:R-:W-:-:S04]  /*2d70*/  IMAD.IADD R24, R0, 0x1, R11 ;  /* 0x0000000100187824 */ /* 0x000fc800078e020b */
[----:B------:R-:W-:Y:S02]  /*2d80*/  VIADD R8, R24, 0xffffffff ;  /* 0xffffffff18087836 */ /* 0x000fe40000000000 */
[----:B------:R-:W-:-:S04]  /*2d90*/  DFMA R10, R12, -R14, 1 ;  /* 0x3ff000000c0a742b */ /* 0x000fc8000000080e */
[----:B------:R-:W0:Y:S04]  /*2da0*/  I2F.F64.U32 R8, R8 ;  /* 0x0000000800087312 */ /* 0x000e280000201800 */
[----:B------:R-:W-:-:S08]  /*2db0*/  DFMA R10, R12, R10, R12 ;  /* 0x0000000a0c0a722b */ /* 0x000fd0000000000c */
[----:B0-----:R-:W-:Y:S01]  /*2dc0*/  DMUL R12, R10, R8 ;  /* 0x000000080a0c7228 */ /* 0x001fe20000000000 */
[----:B------:R-:W-:-:S07]  /*2dd0*/  FSETP.GEU.AND P2, PT, |R9|, 6.5827683646048100446e-37, PT ;  /* 0x036000000900780b */ /* 0x000fce0003f4e200 */
[----:B------:R-:W-:-:S08]  /*2de0*/  DFMA R14, R12, -R14, R8 ;  /* 0x8000000e0c0e722b */ /* 0x000fd00000000008 */
[----:B------:R-:W-:-:S10]  /*2df0*/  DFMA R10, R10, R14, R12 ;  /* 0x0000000e0a0a722b */ /* 0x000fd4000000000c */
[----:B------:R-:W-:-:S05]  /*2e00*/  FFMA R0, RZ, 27.999998092651367188, R11 ;  /* 0x41dfffffff007823 */ /* 0x000fca000000000b */
[----:B------:R-:W-:-:S13]  /*2e10*/  FSETP.GT.AND P0, PT, |R0|, 1.469367938527859385e-39, PT ;  /* 0x001000000000780b */ /* 0x000fda0003f04200 */
[----:B------:R-:W-:Y:S05]  /*2e20*/  @P0 BRA P2, `(.L_x_42) ;  /* 0x0000000000080947 */ /* 0x000fea0001000000 */
[----:B------:R-:W-:-:S07]  /*2e30*/  MOV R60, 0x2e50 ;  /* 0x00002e50003c7802 */ /* 0x000fce0000000f00 */
[----:B------:R-:W-:Y:S05]  /*2e40*/  CALL.REL.NOINC `($__internal_0_$__cuda_sm20_div_rn_f64_full) ;  /* 0x0000004c00007944 */ /* 0x000fea0003c00000 */
.L_x_42:
[----:B------:R-:W-:Y:S05]  /*2e50*/  BSYNC.RECONVERGENT B0 ;  /* 0x0000000000007941 */ /* 0x000fea0003800200 */
.L_x_41:
[----:B------:R-:W-:Y:S01]  /*2e60*/  DFMA R10, R56, R10, RZ ;  /* 0x0000000a380a722b */ /* 0x000fe200000000ff */
[----:B------:R-:W-:-:S05]  /*2e70*/  IMAD.WIDE R8, R61, 0x4, R4 ;  /* 0x000000043d087825 */ /* 0x000fca00078e0204 */
[----:B------:R-:W0:Y:S01]  /*2e80*/  F2I.F64.TRUNC R7, R10 ;  /* 0x0000000a00077311 */ /* 0x000e22000030d100 */
[----:B------:R-:W2:Y:S01]  /*2e90*/  LD.E R3, desc[UR36][R8.64] ;  /* 0x0000002408037980 */ /* 0x000ea2000c101900 */
[----:B0-----:R-:W-:-:S05]  /*2ea0*/  IMAD.WIDE R6, R7, 0x4, R4 ;  /* 0x0000000407067825 */ /* 0x001fca00078e0204 */
[----:B------:R-:W3:Y:S04]  /*2eb0*/  LD.E R13, desc[UR36][R6.64] ;  /* 0x00000024060d7980 */ /* 0x000ee8000c101900 */
[----:B---3--:R0:W-:Y:S04]  /*2ec0*/  ST.E desc[UR36][R8.64], R13 ;  /* 0x0000000d08007985 */ /* 0x0081e8000c101924 */
[----:B--2---:R0:W-:Y:S01]  /*2ed0*/  ST.E desc[UR36][R6.64], R3 ;  /* 0x0000000306007985 */ /* 0x0041e2000c101924 */
[----:B------:R-:W-:Y:S05]  /*2ee0*/  @!P1 BRA `(.L_x_43) ;  /* 0x0000000000d89947 */ /* 0x000fea0003800000 */
[----:B------:R-:W-:Y:S01]  /*2ef0*/  ISETP.GE.U32.AND P0, PT, R25, 0xf, PT ;  /* 0x0000000f1900780c */ /* 0x000fe20003f06070 */
[----:B------:R-:W-:Y:S01]  /*2f00*/  BSSY.RECONVERGENT B0, `(.L_x_44) ;  /* 0x0000012000007945 */ /* 0x000fe20003800200 */
[----:B------:R-:W-:-:S11]  /*2f10*/  IMAD.MOV.U32 R0, RZ, RZ, RZ ;  /* 0x000000ffff007224 */ /* 0x000fd600078e00ff */
[----:B------:R-:W-:Y:S05]  /*2f20*/  @!P0 BRA `(.L_x_45) ;  /* 0x00000000003c8947 */ /* 0x000fea0003800000 */
[----:B0-----:R-:W0:Y:S01]  /*2f30*/  S2R R6, SR_CgaCtaId ;  /* 0x0000000000067919 */ /* 0x001e220000008800 */
[----:B------:R-:W-:Y:S01]  /*2f40*/  MOV R3, 0x400 ;  /* 0x0000040000037802 */ /* 0x000fe20000000f00 */
[----:B------:R-:W-:Y:S01]  /*2f50*/  BSSY.RECONVERGENT B1, `(.L_x_46) ;  /* 0x000000b000017945 */ /* 0x000fe20003800200 */
[----:B------:R-:W-:Y:S02]  /*2f60*/  IMAD.MOV.U32 R0, RZ, RZ, RZ ;  /* 0x000000ffff007224 */ /* 0x000fe400078e00ff */
[----:B0-----:R-:W-:-:S07]  /*2f70*/  LEA R7, R6, R3, 0x18 ;  /* 0x0000000306077211 */ /* 0x001fce00078ec0ff */
.L_x_47:
        /* <DEDUP_REMOVED lines=9> */
.L_x_46:
[----:B------:R-:W-:-:S07]  /*3010*/  IMAD.MOV.U32 R0, RZ, RZ, R29 ;  /* 0x000000ffff007224 */ /* 0x000fce00078e001d */
.L_x_45:
[----:B------:R-:W-:Y:S05]  /*3020*/  BSYNC.RECONVERGENT B0 ;  /* 0x0000000000007941 */ /* 0x000fea0003800200 */
.L_x_44:
[----:B------:R-:W-:Y:S01]  /*3030*/  ISETP.NE.AND P0, PT, R26, RZ, PT ;  /* 0x000000ff1a00720c */ /* 0x000fe20003f05270 */
[----:B------:R-:W-:-:S12]  /*3040*/  BSSY.RECONVERGENT B0, `(.L_x_43) ;  /* 0x0000020000007945 */ /* 0x000fd80003800200 */
[----:B------:R-:W-:Y:S05]  /*3050*/  @!P0 BRA `(.L_x_48) ;  /* 0x0000000000788947 */ /* 0x000fea0003800000 */
[----:B0-----:R-:W-:Y:S01]  /*3060*/  VIADD R3, R26, 0xffffffff ;  /* 0xffffffff1a037836 */ /* 0x001fe20000000000 */
[----:B------:R-:W-:-:S04]  /*3070*/  ISETP.NE.AND P1, PT, R27, RZ, PT ;  /* 0x000000ff1b00720c */ /* 0x000fc80003f25270 */
[----:B------:R-:W-:-:S13]  /*3080*/  ISETP.GE.U32.AND P0, PT, R3, 0x7, PT ;  /* 0x000000070300780c */ /* 0x000fda0003f06070 */
[----:B------:R-:W0:Y:S01]  /*3090*/  @P0 S2R R6, SR_CgaCtaId ;  /* 0x0000000000060919 */ /* 0x000e220000008800 */
[----:B------:R-:W-:-:S04]  /*30a0*/  @P0 MOV R3, 0x400 ;  /* 0x0000040000030802 */ /* 0x000fc80000000f00 */
[----:B0-----:R-:W-:-:S05]  /*30b0*/  @P0 LEA R3, R6, R3, 0x18 ;  /* 0x0000000306030211 */ /* 0x001fca00078ec0ff */
[C---:B------:R-:W-:Y:S02]  /*30c0*/  @P0 IMAD R3, R0.reuse, 0x4, R3 ;  /* 0x0000000400030824 */ /* 0x040fe400078e0203 */
[----:B------:R-:W-:-:S03]  /*30d0*/  @P0 VIADD R0, R0, 0x8 ;  /* 0x0000000800000836 */ /* 0x000fc60000000000 */
[----:B------:R1:W-:Y:S04]  /*30e0*/  @P0 STS.128 [R3], RZ ;  /* 0x000000ff03000388 */ /* 0x0003e80000000c00 */
[----:B------:R1:W-:Y:S01]  /*30f0*/  @P0 STS.128 [R3+0x10], RZ ;  /* 0x000010ff03000388 */ /* 0x0003e20000000c00 */
[----:B------:R-:W-:Y:S05]  /*3100*/  @!P1 BRA `(.L_x_48) ;  /* 0x00000000004c9947 */ /* 0x000fea0003800000 */
[----:B------:R-:W-:Y:S02]  /*3110*/  ISETP.GE.U32.AND P0, PT, R34, 0x3, PT ;  /* 0x000000032200780c */ /* 0x000fe40003f06070 */
[----:B------:R-:W-:-:S11]  /*3120*/  ISETP.NE.AND P1, PT, R28, RZ, PT ;  /* 0x000000ff1c00720c */ /* 0x000fd60003f25270 */
[----:B------:R-:W0:Y:S01]  /*3130*/  @P0 S2R R6, SR_CgaCtaId ;  /* 0x0000000000060919 */ /* 0x000e220000008800 */
[----:B-1----:R-:W-:-:S04]  /*3140*/  @P0 MOV R3, 0x400 ;  /* 0x0000040000030802 */ /* 0x002fc80000000f00 */
[----:B0-----:R-:W-:-:S05]  /*3150*/  @P0 LEA R3, R6, R3, 0x18 ;  /* 0x0000000306030211 */ /* 0x001fca00078ec0ff */
[C---:B------:R-:W-:Y:S02]  /*3160*/  @P0 IMAD R3, R0.reuse, 0x4, R3 ;  /* 0x0000000400030824 */ /* 0x040fe400078e0203 */
[----:B------:R-:W-:-:S03]  /*3170*/  @P0 VIADD R0, R0, 0x4 ;  /* 0x0000000400000836 */ /* 0x000fc60000000000 */
[----:B------:R2:W-:Y:S01]  /*3180*/  @P0 STS.128 [R3], RZ ;  /* 0x000000ff03000388 */ /* 0x0005e20000000c00 */
[----:B------:R-:W-:Y:S05]  /*3190*/  @!P1 BRA `(.L_x_48) ;  /* 0x0000000000289947 */ /* 0x000fea0003800000 */
[----:B------:R-:W0:Y:S01]  /*31a0*/  S2UR UR5, SR_CgaCtaId ;  /* 0x00000000000579c3 */ /* 0x000e220000008800 */
[----:B------:R-:W-:Y:S01]  /*31b0*/  UMOV UR4, 0x400 ;  /* 0x0000040000047882 */ /* 0x000fe20000000000 */
[----:B------:R-:W-:Y:S01]  /*31c0*/  ISETP.NE.AND P0, PT, R28, 0x1, PT ;  /* 0x000000011c00780c */ /* 0x000fe20003f05270 */
[----:B0-----:R-:W-:-:S06]  /*31d0*/  ULEA UR4, UR5, UR4, 0x18 ;  /* 0x0000000405047291 */ /* 0x001fcc000f8ec0ff */
[----:B------:R-:W-:-:S05]  /*31e0*/  LEA R0, R0, UR4, 0x2 ;  /* 0x0000000400007c11 */ /* 0x000fca000f8e10ff */
[----:B------:R3:W-:Y:S01]  /*31f0*/  STS [R0], RZ ;  /* 0x000000ff00007388 */ /* 0x0007e20000000800 */
[----:B------:R-:W-:Y:S05]  /*3200*/  @!P0 BRA `(.L_x_48) ;  /* 0x00000000000c8947 */ /* 0x000fea0003800000 */
[----:B------:R-:W-:Y:S01]  /*3210*/  ISETP.NE.AND P0, PT, R28, 0x2, PT ;  /* 0x000000021c00780c */ /* 0x000fe20003f05270 */
[----:B------:R4:W-:-:S12]  /*3220*/  STS [R0+0x4], RZ ;  /* 0x000004ff00007388 */ /* 0x0009d80000000800 */
[----:B------:R4:W-:Y:S02]  /*3230*/  @P0 STS [R0+0x8], RZ ;  /* 0x000008ff00000388 */ /* 0x0009e40000000800 */
.L_x_48:
[----:B------:R-:W-:Y:S05]  /*3240*/  BSYNC.RECONVERGENT B0 ;  /* 0x0000000000007941 */ /* 0x000fea0003800200 */
.L_x_43:
[----:B------:R-:W-:Y:S01]  /*3250*/  ISETP.NE.AND P0, PT, R45, RZ, PT ;  /* 0x000000ff2d00720c */ /* 0x000fe20003f05270 */
[----:B------:R-:W-:-:S12]  /*3260*/  BSSY.RECONVERGENT B1, `(.L_x_49) ;  /* 0x0000189000017945 */ /* 0x000fd80003800200 */
[----:B------:R-:W-:Y:S05]  /*3270*/  @P0 BRA `(.L_x_50) ;  /* 0x00000018001c0947 */ /* 0x000fea0003800000 */
[----:B---34-:R-:W-:-:S07]  /*3280*/  IMAD.MOV.U32 R0, RZ, RZ, RZ ;  /* 0x000000ffff007224 */ /* 0x018fce00078e00ff */
.L_x_70:
[----:B---3--:R-:W3:Y:S01]  /*3290*/  LDCU UR4, c[0x0][0x398] ;  /* 0x00007300ff0477ac */ /* 0x008ee20008000800 */
[C---:B------:R-:W-:Y:S01]  /*32a0*/  ISETP.NE.AND P1, PT, R0.reuse, RZ, PT ;  /* 0x000000ff0000720c */ /* 0x040fe20003f25270 */
[----:B0-2-4-:R-:W-:Y:S01]  /*32b0*/  IMAD.MOV.U32 R6, RZ, RZ, R4 ;  /* 0x000000ffff067224 */ /* 0x015fe200078e0004 */
[----:B------:R-:W-:Y:S01]  /*32c0*/  BSSY.RECONVERGENT B0, `(.L_x_51) ;  /* 0x0000181000007945 */ /* 0x000fe20003800200 */
[----:B------:R-:W-:Y:S02]  /*32d0*/  IMAD.MOV.U32 R7, RZ, RZ, R5 ;  /* 0x000000ffff077224 */ /* 0x000fe400078e0005 */
[----:B------:R-:W-:-:S04]  /*32e0*/  IMAD.WIDE.U32 R6, R0, 0x4, R6 ;  /* 0x0000000400067825 */ /* 0x000fc800078e0006 */
[----:B------:R-:W-:-:S05]  /*32f0*/  VIADD R0, R0, 0x1 ;  /* 0x0000000100007836 */ /* 0x000fca0000000000 */
[----:B---3--:R-:W-:Y:S01]  /*3300*/  ISETP.NE.AND P0, PT, R0, UR4, PT ;  /* 0x0000000400007c0c */ /* 0x008fe2000bf05270 */
[----:B-1----:R-:W-:-:S12]  /*3310*/  @P1 BRA `(.L_x_52) ;  /* 0x0000000800f01947 */ /* 0x002fd80003800000 */
[----:B------:R-:W-:Y:S01]  /*3320*/  ISETP.GE.U32.AND P1, PT, R25, 0x7, PT ;  /* 0x000000071900780c */ /* 0x000fe20003f26070 */
[----:B------:R-:W-:Y:S01]  /*3330*/  BSSY.RECONVERGENT B2, `(.L_x_53) ;  /* 0x0000058000027945 */ /* 0x000fe20003800200 */
[----:B-12---:R-:W-:-:S11]  /*3340*/  IMAD.MOV.U32 R3, RZ, RZ, RZ ;  /* 0x000000ffff037224 */ /* 0x006fd600078e00ff */
[----:B------:R-:W-:Y:S05]  /*3350*/  @!P1 BRA `(.L_x_54) ;  /* 0x0000000400549947 */ /* 0x000fea0003800000 */
[----:B------:R-:W0:Y:S01]  /*3360*/  S2R R8, SR_CgaCtaId ;  /* 0x0000000000087919 */ /* 0x000e220000008800 */
[----:B------:R-:W-:Y:S01]  /*3370*/  MOV R3, 0x400 ;  /* 0x0000040000037802 */ /* 0x000fe20000000f00 */
[----:B------:R-:W-:Y:S01]  /*3380*/  BSSY.RECONVERGENT B3, `(.L_x_55) ;  /* 0x0000051000037945 */ /* 0x000fe20003800200 */
[----:B------:R-:W-:Y:S02]  /*3390*/  IMAD.MOV.U32 R20, RZ, RZ, RZ ;  /* 0x000000ffff147224 */ /* 0x000fe400078e00ff */
[----:B0-----:R-:W-:-:S07]  /*33a0*/  LEA R3, R8, R3, 0x18 ;  /* 0x0000000308037211 */ /* 0x001fce00078ec0ff */
.L_x_56:
[----:B------:R-:W2:Y:S01]  /*33b0*/  LD.E R11, desc[UR36][R6.64] ;  /* 0x00000024060b7980 */ /* 0x000ea2000c101900 */
[----:B------:R-:W0:Y:S01]  /*33c0*/  LDC.64 R8, c[0x0][0x390] ;  /* 0x0000e400ff087b82 */ /* 0x000e220000000a00 */
[----:B------:R-:W2:Y:S01]  /*33d0*/  LDCU UR4, c[0x0][0x39c] ;  /* 0x00007380ff0477ac */ /* 0x000ea20008000800 */
[----:B-1----:R-:W-:Y:S01]  /*33e0*/  IMAD R21, R20, 0x4, R3 ;  /* 0x0000000414157824 */ /* 0x002fe200078e0203 */
[----:B------:R-:W1:Y:S01]  /*33f0*/  LDCU.64 UR6, c[0x0][0x390] ;  /* 0x00007200ff0677ac */ /* 0x000e620008000a00 */
[----:B--2---:R-:W-:-:S04]  /*3400*/  IMAD R11, R11, UR4, R20 ;  /* 0x000000040b0b7c24 */ /* 0x004fc8000f8e0214 */
[----:B0-----:R-:W-:Y:S02]  /*3410*/  IMAD.WIDE R14, R11, 0x4, R8 ;  /* 0x000000040b0e7825 */ /* 0x001fe400078e0208 */
[----:B------:R-:W0:Y:S04]  /*3420*/  LDS.128 R8, [R21] ;  /* 0x0000000015087984 */ /* 0x000e280000000c00 */
[----:B------:R-:W0:Y:S02]  /*3430*/  LDG.E R15, desc[UR36][R14.64] ;  /* 0x000000240e0f7981 */ /* 0x000e24000c1e1900 */
[----:B0-----:R-:W-:-:S05]  /*3440*/  IMAD.IADD R8, R15, 0x1, R8 ;  /* 0x000000010f087824 */ /* 0x001fca00078e0208 */
[----:B------:R0:W-:Y:S04]  /*3450*/  STS [R21], R8 ;  /* 0x0000000815007388 */ /* 0x0001e80000000800 */
[----:B------:R-:W2:Y:S02]  /*3460*/  LD.E R12, desc[UR36][R6.64] ;  /* 0x00000024060c7980 */ /* 0x000ea4000c101900 */
[----:B--2---:R-:W-:-:S05]  /*3470*/  IMAD R13, R12, UR4, RZ ;  /* 0x000000040c0d7c24 */ /* 0x004fca000f8e02ff */
[----:B------:R-:W-:-:S04]  /*3480*/  IADD3 R49, P1, PT, R13, R20, RZ ;  /* 0x000000140d317210 */ /* 0x000fc80007f3e0ff */
[----:B------:R-:W-:Y:S02]  /*3490*/  LEA.HI.X.SX32 R58, R13, RZ, 0x1, P1 ;  /* 0x000000ff0d3a7211 */ /* 0x000fe400008f0eff */
[----:B-1----:R-:W-:-:S04]  /*34a0*/  LEA R12, P1, R49, UR6, 0x2 ;  /* 0x00000006310c7c11 */ /* 0x002fc8000f8210ff */
[----:B------:R-:W-:-:S05]  /*34b0*/  LEA.HI.X R13, R49, UR7, R58, 0x2, P1 ;  /* 0x00000007310d7c11 */ /* 0x000fca00088f143a */
[----:B------:R-:W2:Y:S02]  /*34c0*/  LDG.E R12, desc[UR36][R12.64+0x4] ;  /* 0x000004240c0c7981 */ /* 0x000ea4000c1e1900 */
[----:B--2---:R-:W-:-:S05]  /*34d0*/  IMAD.IADD R14, R9, 0x1, R12 ;  /* 0x00000001090e7824 */ /* 0x004fca00078e020c */
[----:B------:R1:W-:Y:S04]  /*34e0*/  STS [R21+0x4], R14 ;  /* 0x0000040e15007388 */ /* 0x0003e80000000800 */
[----:B0-----:R-:W2:Y:S02]  /*34f0*/  LD.E R8, desc[UR36][R6.64] ;  /* 0x0000002406087980 */ /* 0x001ea4000c101900 */
[----:B--2---:R-:W-:-:S05]  /*3500*/  IMAD R9, R8, UR4, RZ ;  /* 0x0000000408097c24 */ /* 0x004fca000f8e02ff */
[----:B------:R-:W-:-:S04]  /*3510*/  IADD3 R15, P1, PT, R9, R20, RZ ;  /* 0x00000014090f7210 */ /* 0x000fc80007f3e0ff */
[----:B------:R-:W-:Y:S02]  /*3520*/  LEA.HI.X.SX32 R58, R9, RZ, 0x1, P1 ;  /* 0x000000ff093a7211 */ /* 0x000fe400008f0eff */
[----:B------:R-:W-:-:S04]  /*3530*/  LEA R8, P1, R15, UR6, 0x2 ;  /* 0x000000060f087c11 */ /* 0x000fc8000f8210ff */
[----:B------:R-:W-:-:S06]  /*3540*/  LEA.HI.X R9, R15, UR7, R58, 0x2, P1 ;  /* 0x000000070f097c11 */ /* 0x000fcc00088f143a */
[----:B------:R-:W2:Y:S02]  /*3550*/  LDG.E R9, desc[UR36][R8.64+0x8] ;  /* 0x0000082408097981 */ /* 0x000ea4000c1e1900 */
[----:B--2---:R-:W-:-:S05]  /*3560*/  IMAD.IADD R10, R10, 0x1, R9 ;  /* 0x000000010a0a7824 */ /* 0x004fca00078e0209 */
[----:B------:R-:W-:Y:S04]  /*3570*/  STS [R21+0x8], R10 ;  /* 0x0000080a15007388 */ /* 0x000fe80000000800 */
[----:B------:R-:W2:Y:S02]  /*3580*/  LD.E R12, desc[UR36][R6.64] ;  /* 0x00000024060c7980 */ /* 0x000ea4000c101900 */
[----:B--2---:R-:W-:-:S05]  /*3590*/  IMAD R13, R12, UR4, RZ ;  /* 0x000000040c0d7c24 */ /* 0x004fca000f8e02ff */
        /* <DEDUP_REMOVED lines=8> */
[----:B--2---:R-:W-:-:S05]  /*3620*/  IMAD R9, R8, UR4, RZ ;  /* 0x0000000408097c24 */ /* 0x004fca000f8e02ff */
        /* <DEDUP_REMOVED lines=9> */
[----:B--2---:R-:W-:-:S05]  /*36c0*/  IMAD R13, R12, UR4, RZ ;  /* 0x000000040c0d7c24 */ /* 0x004fca000f8e02ff */
        /* <DEDUP_REMOVED lines=8> */
[----:B--2---:R-:W-:-:S05]  /*3750*/  IMAD R9, R9, UR4, RZ ;  /* 0x0000000409097c24 */ /* 0x004fca000f8e02ff */
[----:B0-----:R-:W-:-:S04]  /*3760*/  IADD3 R8, P1, PT, R9, R20, RZ ;  /* 0x0000001409087210 */ /* 0x001fc80007f3e0ff */
[----:B------:R-:W-:Y:S02]  /*3770*/  LEA.HI.X.SX32 R9, R9, RZ, 0x1, P1 ;  /* 0x000000ff09097211 */ /* 0x000fe400008f0eff */
[----:B------:R-:W-:-:S04]  /*3780*/  LEA R14, P1, R8, UR6, 0x2 ;  /* 0x00000006080e7c11 */ /* 0x000fc8000f8210ff */
[----:B------:R-:W-:-:S06]  /*3790*/  LEA.HI.X R15, R8, UR7, R9, 0x2, P1 ;  /* 0x00000007080f7c11 */ /* 0x000fcc00088f1409 */
[----:B------:R-:W2:Y:S02]  /*37a0*/  LDG.E R15, desc[UR36][R14.64+0x18] ;  /* 0x000018240e0f7981 */ /* 0x000ea4000c1e1900 */
[----:B--2---:R-:W-:-:S05]  /*37b0*/  IMAD.IADD R10, R10, 0x1, R15 ;  /* 0x000000010a0a7824 */ /* 0x004fca00078e020f */
[----:B------:R1:W-:Y:S04]  /*37c0*/  STS [R21+0x18], R10 ;  /* 0x0000180a15007388 */ /* 0x0003e80000000800 */
[----:B------:R-:W2:Y:S02]  /*37d0*/  LD.E R8, desc[UR36][R6.64] ;  /* 0x0000002406087980 */ /* 0x000ea4000c101900 */
[----:B--2---:R-:W-:-:S05]  /*37e0*/  IMAD R9, R8, UR4, RZ ;  /* 0x0000000408097c24 */ /* 0x004fca000f8e02ff */
        /* <DEDUP_REMOVED lines=11> */
.L_x_55:
[----:B------:R-:W-:-:S07]  /*38a0*/  IMAD.MOV.U32 R3, RZ, RZ, R30 ;  /* 0x000000ffff037224 */ /* 0x000fce00078e001e */
.L_x_54:
[----:B------:R-:W-:Y:S05]  /*38b0*/  BSYNC.RECONVERGENT B2 ;  /* 0x0000000000027941 */ /* 0x000fea0003800200 */
.L_x_53:
[----:B------:R-:W-:-:S13]  /*38c0*/  ISETP.NE.AND P1, PT, R27, RZ, PT ;  /* 0x000000ff1b00720c */ /* 0x000fda0003f25270 */
[----:B------:R-:W-:Y:S05]  /*38d0*/  @!P1 BRA `(.L_x_57) ;  /* 0x00000010007c9947 */ /* 0x000fea0003800000 */
[----:B------:R-:W-:Y:S01]  /*38e0*/  ISETP.GE.U32.AND P2, PT, R34, 0x3, PT ;  /* 0x000000032200780c */ /* 0x000fe20003f46070 */
[----:B------:R-:W-:Y:S01]  /*38f0*/  BSSY.RECONVERGENT B2, `(.L_x_58) ;  /* 0x0000030000027945 */ /* 0x000fe20003800200 */
[----:B------:R-:W-:-:S11]  /*3900*/  ISETP.NE.AND P1, PT, R28, RZ, PT ;  /* 0x000000ff1c00720c */ /* 0x000fd60003f25270 */
[----:B------:R-:W-:Y:S05]  /*3910*/  @!P2 BRA `(.L_x_59) ;  /* 0x0000000000b4a947 */ /* 0x000fea0003800000 */
[----:B-1----:R-:W2:Y:S01]  /*3920*/  LD.E R10, desc[UR36][R6.64] ;  /* 0x00000024060a7980 */ /* 0x002ea2000c101900 */
[----:B------:R-:W0:Y:S01]  /*3930*/  LDC.64 R8, c[0x0][0x390] ;  /* 0x0000e400ff087b82 */ /* 0x000e220000000a00 */
[----:B------:R-:W2:Y:S07]  /*3940*/  LDCU UR6, c[0x0][0x39c] ;  /* 0x00007380ff0677ac */ /* 0x000eae0008000800 */
[----:B------:R-:W1:Y:S01]  /*3950*/  S2UR UR5, SR_CgaCtaId ;  /* 0x00000000000579c3 */ /* 0x000e620000008800 */
[----:B------:R-:W-:-:S02]  /*3960*/  UMOV UR4, 0x400 ;  /* 0x0000040000047882 */ /* 0x000fc40000000000 */
[----:B-1----:R-:W-:Y:S01]  /*3970*/  ULEA UR4, UR5, UR4, 0x18 ;  /* 0x0000000405047291 */ /* 0x002fe2000f8ec0ff */
[----:B--2---:R-:W-:-:S04]  /*3980*/  IMAD R11, R10, UR6, R3 ;  /* 0x000000060a0b7c24 */ /* 0x004fc8000f8e0203 */
[----:B0-----:R-:W-:-:S06]  /*3990*/  IMAD.WIDE R8, R11, 0x4, R8 ;  /* 0x000000040b087825 */ /* 0x001fcc00078e0208 */
[----:B------:R-:W2:Y:S01]  /*39a0*/  LDG.E R8, desc[UR36][R8.64] ;  /* 0x0000002408087981 */ /* 0x000ea2000c1e1900 */
[----:B------:R-:W-:Y:S01]  /*39b0*/  LEA R12, R3, UR4, 0x2 ;  /* 0x00000004030c7c11 */ /* 0x000fe2000f8e10ff */
[----:B------:R-:W0:Y:S04]  /*39c0*/  LDCU.64 UR4, c[0x0][0x390] ;  /* 0x00007200ff0477ac */ /* 0x000e280008000a00 */
[----:B------:R-:W2:Y:S04]  /*39d0*/  LDS R11, [R12] ;  /* 0x000000000c0b7984 */ /* 0x000ea80000000800 */
[----:B------:R-:W1:Y:S01]  /*39e0*/  LDS R13, [R12+0x4] ;  /* 0x000004000c0d7984 */ /* 0x000e620000000800 */
[----:B--2---:R-:W-:-:S05]  /*39f0*/  IMAD.IADD R11, R8, 0x1, R11 ;  /* 0x00000001080b7824 */ /* 0x004fca00078e020b */
[----:B------:R2:W-:Y:S04]  /*3a00*/  STS [R12], R11 ;  /* 0x0000000b0c007388 */ /* 0x0005e80000000800 */
[----:B------:R-:W3:Y:S02]  /*3a10*/  LD.E R10, desc[UR36][R6.64] ;  /* 0x00000024060a7980 */ /* 0x000ee4000c101900 */
[----:B---3--:R-:W-:-:S05]  /*3a20*/  IMAD R10, R10, UR6, RZ ;  /* 0x000000060a0a7c24 */ /* 0x008fca000f8e02ff */
[----:B------:R-:W-:-:S04]  /*3a30*/  IADD3 R9, P2, PT, R3, R10, RZ ;  /* 0x0000000a03097210 */ /* 0x000fc80007f5e0ff */
[----:B------:R-:W-:Y:S02]  /*3a40*/  LEA.HI.X.SX32 R10, R10, RZ, 0x1, P2 ;  /* 0x000000ff0a0a7211 */ /* 0x000fe400010f0eff */
[----:B0-----:R-:W-:-:S04]  /*3a50*/  LEA R8, P2, R9, UR4, 0x2 ;  /* 0x0000000409087c11 */ /* 0x001fc8000f8410ff */
[----:B------:R-:W-:-:S05]  /*3a60*/  LEA.HI.X R9, R9, UR5, R10, 0x2, P2 ;  /* 0x0000000509097c11 */ /* 0x000fca00090f140a */
[----:B------:R0:W1:Y:S04]  /*3a70*/  LDG.E R8, desc[UR36][R8.64+0x4] ;  /* 0x0000042408087981 */ /* 0x000068000c1e1900 */
[----:B0-----:R-:W0:Y:S01]  /*3a80*/  LDS R9, [R12+0x8] ;  /* 0x000008000c097984 */ /* 0x001e220000000800 */
[----:B-1----:R-:W-:-:S05]  /*3a90*/  IMAD.IADD R13, R8, 0x1, R13 ;  /* 0x00000001080d7824 */ /* 0x002fca00078e020d */
[----:B------:R-:W-:Y:S04]  /*3aa0*/  STS [R12+0x4], R13 ;  /* 0x0000040d0c007388 */ /* 0x000fe80000000800 */
[----:B------:R-:W3:Y:S02]  /*3ab0*/  LD.E R10, desc[UR36][R6.64] ;  /* 0x00000024060a7980 */ /* 0x000ee4000c101900 */
[----:B---3--:R-:W-:-:S05]  /*3ac0*/  IMAD R10, R10, UR6, RZ ;  /* 0x000000060a0a7c24 */ /* 0x008fca000f8e02ff */
[----:B--2---:R-:W-:-:S04]  /*3ad0*/  IADD3 R11, P2, PT, R3, R10, RZ ;  /* 0x0000000a030b7210 */ /* 0x004fc80007f5e0ff */
[----:B------:R-:W-:Y:S02]  /*3ae0*/  LEA.HI.X.SX32 R14, R10, RZ, 0x1, P2 ;  /* 0x000000ff0a0e7211 */ /* 0x000fe400010f0eff */
[----:B------:R-:W-:-:S04]  /*3af0*/  LEA R10, P2, R11, UR4, 0x2 ;  /* 0x000000040b0a7c11 */ /* 0x000fc8000f8410ff */
[----:B------:R-:W-:-:S05]  /*3b00*/  LEA.HI.X R11, R11, UR5, R14, 0x2, P2 ;  /* 0x000000050b0b7c11 */ /* 0x000fca00090f140e */
[----:B------:R1:W0:Y:S04]  /*3b10*/  LDG.E R10, desc[UR36][R10.64+0x8] ;  /* 0x000008240a0a7981 */ /* 0x000228000c1e1900 */
[----:B-1----:R-:W1:Y:S01]  /*3b20*/  LDS R11, [R12+0xc] ;  /* 0x00000c000c0b7984 */ /* 0x002e620000000800 */
        /* <DEDUP_REMOVED lines=8> */
[----:B------:R-:W1:Y:S01]  /*3bb0*/  LDG.E R8, desc[UR36][R8.64+0xc] ;  /* 0x00000c2408087981 */ /* 0x000e62000c1e1900 */
[----:B------:R-:W-:Y:S02]  /*3bc0*/  VIADD R3, R3, 0x4 ;  /* 0x0000000403037836 */ /* 0x000fe40000000000 */
[----:B-1----:R-:W-:-:S05]  /*3bd0*/  IMAD.IADD R11, R8, 0x1, R11 ;  /* 0x00000001080b7824 */ /* 0x002fca00078e020b */
[----:B------:R0:W-:Y:S02]  /*3be0*/  STS [R12+0xc], R11 ;  /* 0x00000c0b0c007388 */ /* 0x0001e40000000800 */
.L_x_59:
[----:B------:R-:W-:Y:S05]  /*3bf0*/  BSYNC.RECONVERGENT B2 ;  /* 0x0000000000027941 */ /* 0x000fea0003800200 */
.L_x_58:
[----:B------:R-:W-:Y:S05]  /*3c00*/  @!P1 BRA `(.L_x_57) ;  /* 0x0000000c00b09947 */ /* 0x000fea0003800000 */
[----:B------:R-:W-:Y:S01]  /*3c10*/  ISETP.NE.AND P2, PT, R35, RZ, PT ;  /* 0x000000ff2300720c */ /* 0x000fe20003f45270 */
[----:B------:R-:W-:Y:S01]  /*3c20*/  BSSY.RECONVERGENT B2, `(.L_x_60) ;  /* 0x000001c000027945 */ /* 0x000fe20003800200 */
[----:B------:R-:W-:-:S11]  /*3c30*/  ISETP.NE.AND P1, PT, R31, RZ, PT ;  /* 0x000000ff1f00720c */ /* 0x000fd60003f25270 */
[----:B------:R-:W-:Y:S05]  /*3c40*/  @!P2 BRA `(.L_x_61) ;  /* 0x000000000064a947 */ /* 0x000fea0003800000 */
[----:B-1----:R-:W0:Y:S01]  /*3c50*/  LD.E R10, desc[UR36][R6.64] ;  /* 0x00000024060a7980 */ /* 0x002e22000c101900 */
[----:B------:R-:W1:Y:S01]  /*3c60*/  LDC.64 R8, c[0x0][0x390] ;  /* 0x0000e400ff087b82 */ /* 0x000e620000000a00 */
[----:B------:R-:W0:Y:S07]  /*3c70*/  LDCU UR6, c[0x0][0x39c] ;  /* 0x00007380ff0677ac */ /* 0x000e2e0008000800 */
[----:B------:R-:W2:Y:S01]  /*3c80*/  S2UR UR5, SR_CgaCtaId ;  /* 0x00000000000579c3 */ /* 0x000ea20000008800 */
[----:B------:R-:W-:-:S02]  /*3c90*/  UMOV UR4, 0x400 ;  /* 0x0000040000047882 */ /* 0x000fc40000000000 */
[----:B--2---:R-:W-:Y:S01]  /*3ca0*/  ULEA UR4, UR5, UR4, 0x18 ;  /* 0x0000000405047291 */ /* 0x004fe2000f8ec0ff */
[----:B0-----:R-:W-:-:S04]  /*3cb0*/  IMAD R11, R10, UR6, R3 ;  /* 0x000000060a0b7c24 */ /* 0x001fc8000f8e0203 */
[----:B-1----:R-:W-:-:S06]  /*3cc0*/  IMAD.WIDE R8, R11, 0x4, R8 ;  /* 0x000000040b087825 */ /* 0x002fcc00078e0208 */
        /* <DEDUP_REMOVED lines=13> */
[----:B------:R-:W1:Y:S01]  /*3da0*/  LDG.E R8, desc[UR36][R8.64+0x4] ;  /* 0x0000042408087981 */ /* 0x000e62000c1e1900 */
[----:B------:R-:W-:Y:S02]  /*3db0*/  VIADD R3, R3, 0x2 ;  /* 0x0000000203037836 */ /* 0x000fe40000000000 */
[----:B-1----:R-:W-:-:S05]  /*3dc0*/  IMAD.IADD R10, R8, 0x1, R13 ;  /* 0x00000001080a7824 */ /* 0x002fca00078e020d */
[----:B------:R2:W-:Y:S02]  /*3dd0*/  STS [R12+0x4], R10 ;  /* 0x0000040a0c007388 */ /* 0x0005e40000000800 */
.L_x_61:
[----:B------:R-:W-:Y:S05]  /*3de0*/  BSYNC.RECONVERGENT B2 ;  /* 0x0000000000027941 */ /* 0x000fea0003800200 */
.L_x_60:
[----:B------:R-:W-:Y:S05]  /*3df0*/  @!P1 BRA `(.L_x_57) ;  /* 0x0000000c00349947 */ /* 0x000fea0003800000 */
[----:B------:R-:W0:Y:S01]  /*3e00*/  LD.E R6, desc[UR36][R6.64] ;  /* 0x0000002406067980 */ /* 0x000e22000c101900 */
[----:B------:R-:W3:Y:S01]  /*3e10*/  LDC.64 R8, c[0x0][0x390] ;  /* 0x0000e400ff087b82 */ /* 0x000ee20000000a00 */
[----:B------:R-:W0:Y:S07]  /*3e20*/  LDCU UR4, c[0x0][0x39c] ;  /* 0x00007380ff0477ac */ /* 0x000e2e0008000800 */
[----:B------:R-:W4:Y:S01]  /*3e30*/  S2UR UR5, SR_CgaCtaId ;  /* 0x00000000000579c3 */ /* 0x000f220000008800 */
[----:B0-2---:R-:W-:-:S04]  /*3e40*/  IMAD R11, R6, UR4, R3 ;  /* 0x00000004060b7c24 */ /* 0x005fc8000f8e0203 */
[----:B---3--:R-:W-:-:S06]  /*3e50*/  IMAD.WIDE R8, R11, 0x4, R8 ;  /* 0x000000040b087825 */ /* 0x008fcc00078e0208 */
[----:B------:R-:W2:Y:S01]  /*3e60*/  LDG.E R8, desc[UR36][R8.64] ;  /* 0x0000002408087981 */ /* 0x000ea2000c1e1900 */
[----:B------:R-:W-:Y:S02]  /*3e70*/  UMOV UR4, 0x400 ;  /* 0x0000040000047882 */ /* 0x000fe40000000000 */
[----:B----4-:R-:W-:-:S06]  /*3e80*/  ULEA UR4, UR5, UR4, 0x18 ;  /* 0x0000000405047291 */ /* 0x010fcc000f8ec0ff */
[----:B------:R-:W-:-:S05]  /*3e90*/  LEA R3, R3, UR4, 0x2 ;  /* 0x0000000403037c11 */ /* 0x000fca000f8e10ff */
[----:B------:R-:W2:Y:S02]  /*3ea0*/  LDS R11, [R3] ;  /* 0x00000000030b7984 */ /* 0x000ea40000000800 */
[----:B--2---:R-:W-:-:S05]  /*3eb0*/  IMAD.IADD R6, R8, 0x1, R11 ;  /* 0x0000000108067824 */ /* 0x004fca00078e020b */
[----:B------:R4:W-:Y:S01]  /*3ec0*/  STS [R3], R6 ;  /* 0x0000000603007388 */ /* 0x0009e20000000800 */
[----:B------:R-:W-:Y:S05]  /*3ed0*/  BRA `(.L_x_57) ;  /* 0x0000000800fc7947 */ /* 0x000fea0003800000 */
.L_x_52:
        /* <DEDUP_REMOVED lines=8> */
[----:B0-----:R-:W-:-:S05]  /*3f60*/  LEA R3, R8, R3, 0x18 ;  /* 0x0000000308037211 */ /* 0x001fca00078ec0ff */
[----:B------:R0:W1:Y:S02]  /*3f70*/  LDS R13, [R3+-0x4] ;  /* 0xfffffc00030d7984 */ /* 0x0000640000000800 */
.L_x_65:
[----:B---3--:R-:W2:Y:S01]  /*3f80*/  LD.E R10, desc[UR36][R6.64] ;  /* 0x00000024060a7980 */ /* 0x008ea2000c101900 */
[----:B------:R-:W3:Y:S01]  /*3f90*/  LDC.64 R8, c[0x0][0x390] ;  /* 0x0000e400ff087b82 */ /* 0x000ee20000000a00 */
[----:B------:R-:W2:Y:S01]  /*3fa0*/  LDCU UR4, c[0x0][0x39c] ;  /* 0x00007380ff0477ac */ /* 0x000ea20008000800 */
[----:B------:R-:W-:Y:S01]  /*3fb0*/  IMAD R20, R21, 0x4, R3 ;  /* 0x0000000415147824 */ /* 0x000fe200078e0203 */
[----:B------:R-:W4:Y:S01]  /*3fc0*/  LDCU.64 UR6, c[0x0][0x390] ;  /* 0x00007200ff0677ac */ /* 0x000f220008000a00 */
[----:B--2---:R-:W-:-:S04]  /*3fd0*/  IMAD R15, R10, UR4, R21 ;  /* 0x000000040a0f7c24 */ /* 0x004fc8000f8e0215 */
[----:B---3--:R-:W-:Y:S02]  /*3fe0*/  IMAD.WIDE R14, R15, 0x4, R8 ;  /* 0x000000040f0e7825 */ /* 0x008fe400078e0208 */
[----:B------:R-:W1:Y:S04]  /*3ff0*/  LDS.128 R8, [R20] ;  /* 0x0000000014087984 */ /* 0x000e680000000c00 */
[----:B------:R-:W1:Y:S02]  /*4000*/  LDG.E R14, desc[UR36][R14.64] ;  /* 0x000000240e0e7981 */ /* 0x000e64000c1e1900 */
[----:B-1----:R-:W-:-:S05]  /*4010*/  VIADDMNMX R8, R8, R14, R13, !PT ;  /* 0x0000000e08087246 */ /* 0x002fca000780010d */
[----:B------:R1:W-:Y:S04]  /*4020*/  STS [R20], R8 ;  /* 0x0000000814007388 */ /* 0x0003e80000000800 */
[----:B------:R-:W2:Y:S02]  /*4030*/  LD.E R12, desc[UR36][R6.64] ;  /* 0x00000024060c7980 */ /* 0x000ea4000c101900 */
[----:B--2---:R-:W-:-:S05]  /*4040*/  IMAD R12, R12, UR4, RZ ;  /* 0x000000040c0c7c24 */ /* 0x004fca000f8e02ff */
        /* <DEDUP_REMOVED lines=8> */
[----:B---3--:R-:W-:-:S05]  /*40d0*/  IMAD R8, R8, UR4, RZ ;  /* 0x0000000408087c24 */ /* 0x008fca000f8e02ff */
        /* <DEDUP_REMOVED lines=21> */
[----:B--2---:R-:W-:Y:S02]  /*4230*/  LEA.HI.X R15, R9, UR7, R8, 0x2, P1 ;  /* 0x00000007090f7c11 */ /* 0x004fe400088f1408 */
[----:B------:R-:W1:Y:S04]  /*4240*/  LDS.128 R8, [R20+0x10] ;  /* 0x0000100014087984 */ /* 0x000e680000000c00 */
[----:B------:R-:W1:Y:S02]  /*4250*/  LDG.E R14, desc[UR36][R14.64+0x10] ;  /* 0x000010240e0e7981 */ /* 0x000e64000c1e1900 */
[----:B-1----:R-:W-:-:S05]  /*4260*/  VIADDMNMX R8, R8, R14, R49, !PT ;  /* 0x0000000e08087246 */ /* 0x002fca0007800131 */
        /* <DEDUP_REMOVED lines=11> */
[----:B---3--:R-:W-:-:S05]  /*4320*/  IMAD R14, R14, UR4, RZ ;  /* 0x000000040e0e7c24 */ /* 0x008fca000f8e02ff */
[----:B-1----:R-:W-:-:S04]  /*4330*/  IADD3 R8, P1, PT, R14, R21, RZ ;  /* 0x000000150e087210 */ /* 0x002fc80007f3e0ff */
[----:B------:R-:W-:Y:S02]  /*4340*/  LEA.HI.X.SX32 R15, R14, RZ, 0x1, P1 ;  /* 0x000000ff0e0f7211 */ /* 0x000fe400008f0eff */
[----:B------:R-:W-:-:S04]  /*4350*/  LEA R14, P1, R8, UR6, 0x2 ;  /* 0x00000006080e7c11 */ /* 0x000fc8000f8210ff */
[----:B------:R-:W-:-:S05]  /*4360*/  LEA.HI.X R15, R8, UR7, R15, 0x2, P1 ;  /* 0x00000007080f7c11 */ /* 0x000fca00088f140f */
[----:B------:R-:W3:Y:S02]  /*4370*/  LDG.E R14, desc[UR36][R14.64+0x18] ;  /* 0x000018240e0e7981 */ /* 0x000ee4000c1e1900 */
[----:B---3--:R-:W-:-:S05]  /*4380*/  VIADDMNMX R10, R10, R14, R9, !PT ;  /* 0x0000000e0a0a7246 */ /* 0x008fca0007800109 */
[----:B------:R3:W-:Y:S04]  /*4390*/  STS [R20+0x18], R10 ;  /* 0x0000180a14007388 */ /* 0x0007e80000000800 */
[----:B------:R-:W4:Y:S02]  /*43a0*/  LD.E R8, desc[UR36][R6.64] ;  /* 0x0000002406087980 */ /* 0x000f24000c101900 */
[----:B----4-:R-:W-:-:S05]  /*43b0*/  IMAD R8, R8, UR4, RZ ;  /* 0x0000000408087c24 */ /* 0x010fca000f8e02ff */
[----:B--2---:R-:W-:-:S04]  /*43c0*/  IADD3 R9, P1, PT, R8, R21, RZ ;  /* 0x0000001508097210 */ /* 0x004fc80007f3e0ff */
        /* <DEDUP_REMOVED lines=10> */
.L_x_64:
[----:B0-----:R-:W-:-:S07]  /*4470*/  IMAD.MOV.U32 R3, RZ, RZ, R30 ;  /* 0x000000ffff037224 */ /* 0x001fce00078e001e */
.L_x_63:
[----:B------:R-:W-:Y:S05]  /*4480*/  BSYNC.RECONVERGENT B2 ;  /* 0x0000000000027941 */ /* 0x000fea0003800200 */
.L_x_62:
[----:B------:R-:W-:-:S13]  /*4490*/  ISETP.NE.AND P1, PT, R27, RZ, PT ;  /* 0x000000ff1b00720c */ /* 0x000fda0003f25270 */
[----:B------:R-:W-:Y:S05]  /*44a0*/  @!P1 BRA `(.L_x_57) ;  /* 0x0000000400889947 */ /* 0x000fea0003800000 */
[----:B------:R-:W-:Y:S01]  /*44b0*/  ISETP.GE.U32.AND P2, PT, R34, 0x3, PT ;  /* 0x000000032200780c */ /* 0x000fe20003f46070 */
[----:B------:R-:W-:Y:S01]  /*44c0*/  BSSY.RECONVERGENT B2, `(.L_x_66) ;  /* 0x0000031000027945 */ /* 0x000fe20003800200 */
[----:B------:R-:W-:-:S11]  /*44d0*/  ISETP.NE.AND P1, PT, R28, RZ, PT ;  /* 0x000000ff1c00720c */ /* 0x000fd60003f25270 */
[----:B------:R-:W-:Y:S05]  /*44e0*/  @!P2 BRA `(.L_x_67) ;  /* 0x0000000000b8a947 */ /* 0x000fea0003800000 */
[----:B---3--:R-:W2:Y:S01]  /*44f0*/  LD.E R10, desc[UR36][R6.64] ;  /* 0x00000024060a7980 */ /* 0x008ea2000c101900 */
        /* <DEDUP_REMOVED lines=16> */
[----:B---3--:R-:W-:-:S05]  /*4600*/  IMAD R10, R10, UR6, RZ ;  /* 0x000000060a0a7c24 */ /* 0x008fca000f8e02ff */
[----:B------:R-:W-:-:S04]  /*4610*/  IADD3 R9, P2, PT, R3, R10, RZ ;  /* 0x0000000a03097210 */ /* 0x000fc80007f5e0ff */
[----:B------:R-:W-:Y:S02]  /*4620*/  LEA.HI.X.SX32 R10, R10, RZ, 0x1, P2 ;  /* 0x000000ff0a0a7211 */ /* 0x000fe400010f0eff */
[----:B0-----:R-:W-:-:S04]  /*4630*/  LEA R8, P2, R9, UR4, 0x2 ;  /* 0x0000000409087c11 */ /* 0x001fc8000f8410ff */
[----:B------:R-:W-:-:S05]  /*4640*/  LEA.HI.X R9, R9, UR5, R10, 0x2, P2 ;  /* 0x0000000509097c11 */ /* 0x000fca00090f140a */
[----:B------:R-:W1:Y:S02]  /*4650*/  LDG.E R8, desc[UR36][R8.64+0x4] ;  /* 0x0000042408087981 */ /* 0x000e64000c1e1900 */
[----:B-1----:R-:W-:Y:S02]  /*4660*/  VIADDMNMX R13, R13, R8, R11, !PT ;  /* 0x000000080d0d7246 */ /* 0x002fe4000780010b */
[----:B------:R-:W0:Y:S04]  /*4670*/  LDS R8, [R12+0x8] ;  /* 0x000008000c087984 */ /* 0x000e280000000800 */
        /* <DEDUP_REMOVED lines=9> */
[----:B0-----:R-:W-:-:S05]  /*4710*/  VIADDMNMX R15, R8, R10, R13, !PT ;  /* 0x0000000a080f7246 */ /* 0x001fca000780010d */
        /* <DEDUP_REMOVED lines=8> */
[----:B------:R-:W-:Y:S01]  /*47a0*/  VIADD R3, R3, 0x4 ;  /* 0x0000000403037836 */ /* 0x000fe20000000000 */
[----:B-1----:R-:W-:-:S05]  /*47b0*/  VIADDMNMX R11, R11, R8, R15, !PT ;  /* 0x000000080b0b7246 */ /* 0x002fca000780010f */
[----:B------:R0:W-:Y:S02]  /*47c0*/  STS [R12+0xc], R11 ;  /* 0x00000c0b0c007388 */ /* 0x0001e40000000800 */
.L_x_67:
[----:B------:R-:W-:Y:S05]  /*47d0*/  BSYNC.RECONVERGENT B2 ;  /* 0x0000000000027941 */ /* 0x000fea0003800200 */
.L_x_66:
[----:B------:R-:W-:Y:S05]  /*47e0*/  @!P1 BRA `(.L_x_57) ;  /* 0x0000000000b89947 */ /* 0x000fea0003800000 */
[----:B------:R-:W-:Y:S01]  /*47f0*/  ISETP.NE.AND P2, PT, R35, RZ, PT ;  /* 0x000000ff2300720c */ /* 0x000fe20003f45270 */
[----:B------:R-:W-:Y:S01]  /*4800*/  BSSY.RECONVERGENT B2, `(.L_x_68) ;  /* 0x000001d000027945 */ /* 0x000fe20003800200 */
[----:B------:R-:W-:-:S11]  /*4810*/  ISETP.NE.AND P1, PT, R31, RZ, PT ;  /* 0x000000ff1f00720c */ /* 0x000fd60003f25270 */
[----:B------:R-:W-:Y:S05]  /*4820*/  @!P2 BRA `(.L_x_69) ;  /* 0x000000000068a947 */ /* 0x000fea0003800000 */
[----:B---3--:R-:W0:Y:S01]  /*4830*/  LD.E R10, desc[UR36][R6.64] ;  /* 0x00000024060a7980 */ /* 0x008e22000c101900 */
        /* <DEDUP_REMOVED lines=15> */
[----:B--2---:R-:W-:Y:S02]  /*4930*/  IMAD R8, R11, UR6, RZ ;  /* 0x000000060b087c24 */ /* 0x004fe4000f8e02ff */
[----:B------:R-:W1:Y:S03]  /*4940*/  LDS R11, [R13+0x4] ;  /* 0x000004000d0b7984 */ /* 0x000e660000000800 */
[----:B------:R-:W-:-:S04]  /*4950*/  IADD3 R9, P2, PT, R3, R8, RZ ;  /* 0x0000000803097210 */ /* 0x000fc80007f5e0ff */
[----:B------:R-:W-:Y:S02]  /*4960*/  LEA.HI.X.SX32 R12, R8, RZ, 0x1, P2 ;  /* 0x000000ff080c7211 */ /* 0x000fe400010f0eff */
[----:B0-----:R-:W-:-:S04]  /*4970*/  LEA R8, P2, R9, UR4, 0x2 ;  /* 0x0000000409087c11 */ /* 0x001fc8000f8410ff */
[----:B------:R-:W-:-:S06]  /*4980*/  LEA.HI.X R9, R9, UR5, R12, 0x2, P2 ;  /* 0x0000000509097c11 */ /* 0x000fcc00090f140c */
[----:B------:R-:W1:Y:S01]  /*4990*/  LDG.E R9, desc[UR36][R8.64+0x4] ;  /* 0x0000042408097981 */ /* 0x000e62000c1e1900 */
[----:B------:R-:W-:Y:S01]  /*49a0*/  VIADD R3, R3, 0x2 ;  /* 0x0000000203037836 */ /* 0x000fe20000000000 */
[----:B-1----:R-:W-:-:S05]  /*49b0*/  VIADDMNMX R11, R11, R9, R10, !PT ;  /* 0x000000090b0b7246 */ /* 0x002fca000780010a */
[----:B------:R1:W-:Y:S02]  /*49c0*/  STS [R13+0x4], R11 ;  /* 0x0000040b0d007388 */ /* 0x0003e40000000800 */
.L_x_69:
[----:B------:R-:W-:Y:S05]  /*49d0*/  BSYNC.RECONVERGENT B2 ;  /* 0x0000000000027941 */ /* 0x000fea0003800200 */
.L_x_68:
[----:B------:R-:W-:Y:S05]  /*49e0*/  @!P1 BRA `(.L_x_57) ;  /* 0x0000000000389947 */ /* 0x000fea0003800000 */
[----:B------:R-:W0:Y:S01]  /*49f0*/  LD.E R6, desc[UR36][R6.64] ;  /* 0x0000002406067980 */ /* 0x000e22000c101900 */
[----:B------:R-:W2:Y:S01]  /*4a00*/  LDC.64 R8, c[0x0][0x390] ;  /* 0x0000e400ff087b82 */ /* 0x000ea20000000a00 */
[----:B------:R-:W0:Y:S07]  /*4a10*/  LDCU UR4, c[0x0][0x39c] ;  /* 0x00007380ff0477ac */ /* 0x000e2e0008000800 */
[----:B------:R-:W4:Y:S01]  /*4a20*/  S2UR UR5, SR_CgaCtaId ;  /* 0x00000000000579c3 */ /* 0x000f220000008800 */
[----:B01----:R-:W-:-:S04]  /*4a30*/  IMAD R11, R6, UR4, R3 ;  /* 0x00000004060b7c24 */ /* 0x003fc8000f8e0203 */
[----:B--2---:R-:W-:-:S06]  /*4a40*/  IMAD.WIDE R8, R11, 0x4, R8 ;  /* 0x000000040b087825 */ /* 0x004fcc00078e0208 */
[----:B------:R-:W2:Y:S01]  /*4a50*/  LDG.E R8, desc[UR36][R8.64] ;  /* 0x0000002408087981 */ /* 0x000ea2000c1e1900 */
[----:B------:R-:W-:Y:S02]  /*4a60*/  UMOV UR4, 0x400 ;  /* 0x0000040000047882 */ /* 0x000fe40000000000 */
[----:B----4-:R-:W-:-:S06]  /*4a70*/  ULEA UR4, UR5, UR4, 0x18 ;  /* 0x0000000405047291 */ /* 0x010fcc000f8ec0ff */
[----:B------:R-:W-:-:S05]  /*4a80*/  LEA R3, R3, UR4, 0x2 ;  /* 0x0000000403037c11 */ /* 0x000fca000f8e10ff */
[----:B------:R-:W-:Y:S04]  /*4a90*/  LDS R11, [R3] ;  /* 0x00000000030b7984 */ /* 0x000fe80000000800 */
[----:B------:R-:W2:Y:S02]  /*4aa0*/  LDS R6, [R3+-0x4] ;  /* 0xfffffc0003067984 */ /* 0x000ea40000000800 */
[----:B--2---:R-:W-:-:S05]  /*4ab0*/  VIADDMNMX R6, R11, R8, R6, !PT ;  /* 0x000000080b067246 */ /* 0x004fca0007800106 */
[----:B------:R2:W-:Y:S02]  /*4ac0*/  STS [R3], R6 ;  /* 0x0000000603007388 */ /* 0x0005e40000000800 */
.L_x_57:
[----:B------:R-:W-:Y:S05]  /*4ad0*/  BSYNC.RECONVERGENT B0 ;  /* 0x0000000000007941 */ /* 0x000fea0003800200 */
.L_x_51:
[----:B------:R-:W-:Y:S05]  /*4ae0*/  @P0 BRA `(.L_x_70) ;  /* 0xffffffe400e80947 */ /* 0x000fea000383ffff */
.L_x_50:
[----:B------:R-:W-:Y:S05]  /*4af0*/  BSYNC.RECONVERGENT B1 ;  /* 0x0000000000017941 */ /* 0x000fea0003800200 */
.L_x_49:
[----:B---34-:R3:W4:Y:S01]  /*4b00*/  LDS R0, [R23+-0x4] ;  /* 0xfffffc0017007984 */ /* 0x0187220000000800 */
[----:B------:R-:W-:Y:S01]  /*4b10*/  ISETP.NE.AND P1, PT, R46, RZ, PT ;  /* 0x000000ff2e00720c */ /* 0x000fe20003f25270 */
[----:B------:R-:W-:Y:S01]  /*4b20*/  BSSY.RECONVERGENT B0, `(.L_x_71) ;  /* 0x0000024000007945 */ /* 0x000fe20003800200 */
[----:B------:R-:W-:-:S11]  /*4b30*/  ISETP.NE.AND P0, PT, R47, RZ, PT ;  /* 0x000000ff2f00720c */ /* 0x000fd60003f05270 */
[----:B---3--:R-:W-:Y:S05]  /*4b40*/  @P1 BRA `(.L_x_72) ;  /* 0x0000000000841947 */ /* 0x008fea0003800000 */
[----:B0-----:R0:W5:Y:S01]  /*4b50*/  LD.E R15, desc[UR36][R4.64] ;  /* 0x00000024040f7980 */ /* 0x001162000c101900 */
[----:B-12---:R-:W-:-:S07]  /*4b60*/  IMAD.MOV.U32 R3, RZ, RZ, RZ ;  /* 0x000000ffff037224 */ /* 0x006fce00078e00ff */
.L_x_76:
[----:B------:R-:W1:Y:S02]  /*4b70*/  LDCU UR4, c[0x0][0x398] ;  /* 0x00007300ff0477ac */ /* 0x000e640008000800 */
[----:B-1----:R-:W-:-:S04]  /*4b80*/  IMAD R10, R3, UR4, RZ ;  /* 0x00000004030a7c24 */ /* 0x002fc8000f8e02ff */
[----:B------:R-:W-:-:S06]  /*4b90*/  IMAD.WIDE.U32 R6, R10, 0x4, R50 ;  /* 0x000000040a067825 */ /* 0x000fcc00078e0032 */
[----:B------:R-:W2:Y:S01]  /*4ba0*/  LD.E R6, desc[UR36][R6.64] ;  /* 0x0000002406067980 */ /* 0x000ea2000c101900 */
[----:B------:R-:W-:Y:S01]  /*4bb0*/  BSSY.RELIABLE B1, `(.L_x_73) ;  /* 0x0000015000017945 */ /* 0x000fe20003800100 */
[----:B--2--5:R-:W-:-:S13]  /*4bc0*/  ISETP.NE.AND P0, PT, R6, R15, PT ;  /* 0x0000000f0600720c */ /* 0x024fda0003f05270 */
[----:B------:R-:W-:Y:S05]  /*4bd0*/  @P0 BRA `(.L_x_74) ;  /* 0x0000000000480947 */ /* 0x000fea0003800000 */
[----:B------:R-:W-:-:S07]  /*4be0*/  IMAD.MOV.U32 R11, RZ, RZ, RZ ;  /* 0x000000ffff0b7224 */ /* 0x000fce00078e00ff */
.L_x_75:
[----:B------:R-:W1:Y:S01]  /*4bf0*/  LDCU UR4, c[0x0][0x398] ;  /* 0x00007300ff0477ac */ /* 0x000e620008000800 */
[----:B------:R-:W-:Y:S01]  /*4c00*/  VIADD R11, R11, 0x1 ;  /* 0x000000010b0b7836 */ /* 0x000fe20000000000 */
[----:B------:R-:W-:-:S04]  /*4c10*/  PLOP3.LUT P0, PT, PT, PT, PT, 0x8, 0x80 ;  /* 0x000000000080781c */ /* 0x000fc80003f0e170 */
[----:B-1----:R-:W-:-:S13]  /*4c20*/  ISETP.NE.AND P1, PT, R11, UR4, PT ;  /* 0x000000040b007c0c */ /* 0x002fda000bf25270 */
[----:B------:R-:W-:Y:S05]  /*4c30*/  @!P1 BREAK.RELIABLE B1 ;  /* 0x0000000000019942 */ /* 0x000fea0003800100 */
[----:B------:R-:W-:Y:S05]  /*4c40*/  @!P1 BRA `(.L_x_72) ;  /* 0x0000000000449947 */ /* 0x000fea0003800000 */
[----:B------:R-:W-:Y:S02]  /*4c50*/  IMAD.IADD R13, R10, 0x1, R11 ;  /* 0x000000010a0d7824 */ /* 0x000fe400078e020b */
[----:B------:R-:W-:Y:S02]  /*4c60*/  IMAD.MOV.U32 R8, RZ, RZ, R50 ;  /* 0x000000ffff087224 */ /* 0x000fe400078e0032 */
[----:B------:R-:W-:Y:S02]  /*4c70*/  IMAD.MOV.U32 R9, RZ, RZ, R51 ;  /* 0x000000ffff097224 */ /* 0x000fe400078e0033 */
[----:B------:R-:W-:Y:S02]  /*4c80*/  IMAD.MOV.U32 R6, RZ, RZ, R4 ;  /* 0x000000ffff067224 */ /* 0x000fe400078e0004 */
[----:B------:R-:W-:Y:S02]  /*4c90*/  IMAD.MOV.U32 R7, RZ, RZ, R5 ;  /* 0x000000ffff077224 */ /* 0x000fe400078e0005 */
[----:B------:R-:W-:-:S04]  /*4ca0*/  IMAD.WIDE.U32 R8, R13, 0x4, R8 ;  /* 0x000000040d087825 */ /* 0x000fc800078e0008 */
[----:B------:R-:W-:Y:S02]  /*4cb0*/  IMAD.WIDE.U32 R6, R11, 0x4, R6 ;  /* 0x000000040b067825 */ /* 0x000fe400078e0006 */
[----:B------:R-:W2:Y:S04]  /*4cc0*/  LD.E R8, desc[UR36][R8.64] ;  /* 0x0000002408087980 */ /* 0x000ea8000c101900 */
[----:B------:R-:W2:Y:S02]  /*4cd0*/  LD.E R7, desc[UR36][R6.64] ;  /* 0x0000002406077980 */ /* 0x000ea4000c101900 */
[----:B--2---:R-:W-:-:S13]  /*4ce0*/  ISETP.NE.AND P0, PT, R8, R7, PT ;  /* 0x000000070800720c */ /* 0x004fda0003f05270 */
[----:B------:R-:W-:Y:S05]  /*4cf0*/  @!P0 BRA `(.L_x_75) ;  /* 0xfffffffc00bc8947 */ /* 0x000fea000383ffff */
.L_x_74:
[----:B------:R-:W-:Y:S05]  /*4d00*/  BSYNC.RELIABLE B1 ;  /* 0x0000000000017941 */ /* 0x000fea0003800100 */
.L_x_73:
[----:B------:R-:W1:Y:S01]  /*4d10*/  LDCU UR4, c[0x0][0x3a4] ;  /* 0x00007480ff0477ac */ /* 0x000e620008000800 */
[----:B------:R-:W-:-:S05]  /*4d20*/  VIADD R3, R3, 0x1 ;  /* 0x0000000103037836 */ /* 0x000fca0000000000 */
[----:B-1----:R-:W-:-:S13]  /*4d30*/  ISETP.NE.AND P0, PT, R3, UR4, PT ;  /* 0x0000000403007c0c */ /* 0x002fda000bf05270 */
[----:B------:R-:W-:Y:S05]  /*4d40*/  @P0 BRA `(.L_x_76) ;  /* 0xfffffffc00880947 */ /* 0x000fea000383ffff */
[----:B------:R-:W-:-:S13]  /*4d50*/  ISETP.NE.AND P0, PT, R48, RZ, PT ;  /* 0x000000ff3000720c */ /* 0x000fda0003f05270 */
.L_x_72:
[----:B------:R-:W-:Y:S05]  /*4d60*/  BSYNC.RECONVERGENT B0 ;  /* 0x0000000000007941 */ /* 0x000fea0003800200 */
.L_x_71:
[----:B----4-:R-:W-:Y:S01]  /*4d70*/  ISETP.GE.OR P0, PT, R0, R33, !P0 ;  /* 0x000000210000720c */ /* 0x010fe20004706670 */
[----:B------:R-:W-:-:S12]  /*4d80*/  BSSY.RECONVERGENT B0, `(.L_x_77) ;  /* 0x0000044000007945 */ /* 0x000fd80003800200 */
[----:B------:R-:W-:Y:S05]  /*4d90*/  @P0 BRA `(.L_x_78) ;  /* 0x0000000400080947 */ /* 0x000fea0003800000 */
[----:B------:R-:W3:Y:S01]  /*4da0*/  LDCU UR4, c[0x0][0x398] ;  /* 0x00007300ff0477ac */ /* 0x000ee20008000800 */
[----:B------:R-:W-:Y:S02]  /*4db0*/  ISETP.GE.AND P2, PT, R0, R19, PT ;  /* 0x000000130000720c */ /* 0x000fe40003f46270 */
[----:B---3--:R-:W-:-:S13]  /*4dc0*/  ISETP.NE.AND P1, PT, RZ, UR4, PT ;  /* 0x00000004ff007c0c */ /* 0x008fda000bf25270 */
[----:B------:R-:W-:Y:S05]  /*4dd0*/  @!P1 BRA `(.L_x_79) ;  /* 0x00000000003c9947 */ /* 0x000fea0003800000 */
[----:B------:R-:W-:Y:S01]  /*4de0*/  BSSY.RECONVERGENT B1, `(.L_x_79) ;  /* 0x000000e000017945 */ /* 0x000fe20003800200 */
[----:B012---:R-:W-:Y:S02]  /*4df0*/  IMAD.MOV.U32 R3, RZ, RZ, RZ ;  /* 0x000000ffff037224 */ /* 0x007fe400078e00ff */
[----:B------:R-:W-:-:S07]  /*4e00*/  IMAD.MOV.U32 R11, RZ, RZ, RZ ;  /* 0x000000ffff0b7224 */ /* 0x000fce00078e00ff */
.L_x_80:
        /* <DEDUP_REMOVED lines=12> */
.L_x_79:
[----:B------:R-:W-:Y:S01]  /*4ed0*/  IMAD.MOV.U32 R33, RZ, RZ, R0 ;  /* 0x000000ffff217224 */ /* 0x000fe200078e0000 */
[----:B------:R-:W-:Y:S06]  /*4ee0*/  @P2 BRA `(.L_x_78) ;  /* 0x0000000000b42947 */ /* 0x000fec0003800000 */
[--C-:B------:R-:W-:Y:S02]  /*4ef0*/  IMAD.MOV.U32 R33, RZ, RZ, R0.reuse ;  /* 0x000000ffff217224 */ /* 0x100fe400078e0000 */
[----:B------:R-:W-:Y:S01]  /*4f00*/  IMAD.MOV.U32 R19, RZ, RZ, R0 ;  /* 0x000000ffff137224 */ /* 0x000fe200078e0000 */
[----:B------:R-:W-:Y:S06]  /*4f10*/  @!P1 BRA `(.L_x_78) ;  /* 0x0000000000a89947 */ /* 0x000fec0003800000 */
[----:B------:R-:W-:-:S04]  /*4f20*/  ISETP.GE.U32.AND P0, PT, R4, R2, PT ;  /* 0x000000020400720c */ /* 0x000fc80003f06070 */
[----:B------:R-:W-:-:S13]  /*4f30*/  ISETP.GE.U32.AND.EX P0, PT, R5, R18, PT, P0 ;  /* 0x000000120500720c */ /* 0x000fda0003f06100 */
[----:B------:R-:W-:Y:S05]  /*4f40*/  @!P0 BRA `(.L_x_81) ;  /* 0x0000000000488947 */ /* 0x000fea0003800000 */
[----:B------:R-:W-:Y:S01]  /*4f50*/  BSSY.RECONVERGENT B1, `(.L_x_82) ;  /* 0x000000e000017945 */ /* 0x000fe20003800200 */
[----:B012---:R-:W-:Y:S02]  /*4f60*/  IMAD.MOV.U32 R3, RZ, RZ, RZ ;  /* 0x000000ffff037224 */ /* 0x007fe400078e00ff */
[----:B------:R-:W-:-:S07]  /*4f70*/  IMAD.MOV.U32 R11, RZ, RZ, RZ ;  /* 0x000000ffff0b7224 */ /* 0x000fce00078e00ff */
.L_x_83:
        /* <DEDUP_REMOVED lines=12> */
.L_x_82:
[--C-:B------:R-:W-:Y:S02]  /*5040*/  IMAD.MOV.U32 R33, RZ, RZ, R0.reuse ;  /* 0x000000ffff217224 */ /* 0x100fe400078e0000 */
[----:B------:R-:W-:Y:S01]  /*5050*/  IMAD.MOV.U32 R19, RZ, RZ, R0 ;  /* 0x000000ffff137224 */ /* 0x000fe200078e0000 */
[----:B------:R-:W-:Y:S06]  /*5060*/  BRA `(.L_x_78) ;  /* 0x0000000000547947 */ /* 0x000fec0003800000 */
.L_x_81:
[----:B0-----:R-:W-:Y:S01]  /*5070*/  IMAD.U32 R8, RZ, RZ, UR38 ;  /* 0x00000026ff087e24 */ /* 0x001fe2000f8e00ff */
[----:B------:R-:W-:Y:S01]  /*5080*/  BSSY.RECONVERGENT B1, `(.L_x_84) ;  /* 0x0000011000017945 */ /* 0x000fe20003800200 */
[----:B------:R-:W-:Y:S02]  /*5090*/  IMAD.U32 R7, RZ, RZ, UR39 ;  /* 0x00000027ff077e24 */ /* 0x000fe4000f8e00ff */
[----:B------:R-:W-:Y:S02]  /*50a0*/  IMAD.U32 R9, RZ, RZ, UR39 ;  /* 0x00000027ff097e24 */ /* 0x000fe4000f8e00ff */
[----:B--2---:R-:W-:Y:S02]  /*50b0*/  IMAD.U32 R6, RZ, RZ, UR38 ;  /* 0x00000026ff067e24 */ /* 0x004fe4000f8e00ff */
[----:B-1----:R-:W-:Y:S02]  /*50c0*/  IMAD.MOV.U32 R3, RZ, RZ, R8 ;  /* 0x000000ffff037224 */ /* 0x002fe400078e0008 */
[----:B------:R-:W-:-:S07]  /*50d0*/  IMAD.MOV.U32 R10, RZ, RZ, R7 ;  /* 0x000000ffff0a7224 */ /* 0x000fce00078e0007 */
.L_x_85:
[----:B------:R-:W-:-:S05]  /*50e0*/  IADD3 R8, P0, PT, R3, R4, RZ ;  /* 0x0000000403087210 */ /* 0x000fca0007f1e0ff */
[----:B0-----:R-:W-:-:S06]  /*50f0*/  IMAD.X R9, R10, 0x1, R5, P0 ;  /* 0x000000010a097824 */ /* 0x001fcc00000e0605 */
[----:B------:R-:W2:Y:S01]  /*5100*/  LD.E.U8 R9, desc[UR36][R8.64+-0x1] ;  /* 0xffffff2408097980 */ /* 0x000ea2000c101100 */
[C---:B------:R-:W-:Y:S02]  /*5110*/  IADD3 R6, P0, PT, R3.reuse, R2, RZ ;  /* 0x0000000203067210 */ /* 0x040fe40007f1e0ff */
[----:B------:R-:W-:-:S03]  /*5120*/  IADD3 R3, P1, PT, R3, -0x1, RZ ;  /* 0xffffffff03037810 */ /* 0x000fc60007f3e0ff */
[C---:B------:R-:W-:Y:S01]  /*5130*/  IMAD.X R7, R10.reuse, 0x1, R18, P0 ;  /* 0x000000010a077824 */ /* 0x040fe200000e0612 */
[----:B------:R-:W-:Y:S02]  /*5140*/  ISETP.NE.U32.AND P0, PT, R3, RZ, PT ;  /* 0x000000ff0300720c */ /* 0x000fe40003f05070 */
[----:B------:R-:W-:-:S04]  /*5150*/  IADD3.X R10, PT, PT, R10, -0x1, RZ, P1, !PT ;  /* 0xffffffff0a0a7810 */ /* 0x000fc80000ffe4ff */
[----:B------:R-:W-:Y:S01]  /*5160*/  ISETP.NE.AND.EX P0, PT, R10, RZ, PT, P0 ;  /* 0x000000ff0a00720c */ /* 0x000fe20003f05300 */
[----:B--2---:R0:W-:-:S12]  /*5170*/  ST.E.U8 desc[UR36][R6.64+-0x1], R9 ;  /* 0xffffff0906007985 */ /* 0x0041d8000c101124 */
[----:B------:R-:W-:Y:S05]  /*5180*/  @P0 BRA `(.L_x_85) ;  /* 0xfffffffc00d40947 */ /* 0x000fea000383ffff */
[----:B------:R-:W-:Y:S05]  /*5190*/  BSYNC.RECONVERGENT B1 ;  /* 0x0000000000017941 */ /* 0x000fea0003800200 */
.L_x_84:
[--C-:B------:R-:W-:Y:S02]  /*51a0*/  IMAD.MOV.U32 R33, RZ, RZ, R0.reuse ;  /* 0x000000ffff217224 */ /* 0x100fe400078e0000 */
[----:B------:R-:W-:-:S07]  /*51b0*/  IMAD.MOV.U32 R19, RZ, RZ, R0 ;  /* 0x000000ffff137224 */ /* 0x000fce00078e0000 */
.L_x_78:
[----:B------:R-:W-:Y:S05]  /*51c0*/  BSYNC.RECONVERGENT B0 ;  /* 0x0000000000007941 */ /* 0x000fea0003800200 */
.L_x_77:
[----:B------:R-:W3:Y:S02]  /*51d0*/  LDCU UR4, c[0x0][0x398] ;  /* 0x00007300ff0477ac */ /* 0x000ee40008000800 */
[----:B---3--:R-:W-:-:S09]  /*51e0*/  UISETP.NE.AND UP0, UPT, UR4, URZ, UPT ;  /* 0x000000ff0400728c */ /* 0x008fd2000bf05270 */
[----:B------:R-:W-:Y:S05]  /*51f0*/  BRA.U !UP0, `(.L_x_86) ;  /* 0x0000000108e07547 */ /* 0x000fea000b800000 */
[----:B-12---:R-:W1:Y:S01]  /*5200*/  LDC R10, c[0x0][0x3a4] ;  /* 0x0000e900ff0a7b82 */ /* 0x006e620000000800 */
[----:B------:R-:W-:Y:S01]  /*5210*/  ISETP.GE.AND P2, PT, R32, RZ, PT ;  /* 0x000000ff2000720c */ /* 0x000fe20003f46270 */
[----:B------:R-:W-:Y:S01]  /*5220*/  BSSY.RECONVERGENT B0, `(.L_x_87) ;  /* 0x0000026000007945 */ /* 0x000fe20003800200 */
[----:B0-----:R-:W-:Y:S02]  /*5230*/  IMAD.MOV.U32 R13, RZ, RZ, RZ ;  /* 0x000000ffff0d7224 */ /* 0x001fe400078e00ff */
[----:B------:R-:W-:Y:S01]  /*5240*/  IMAD.MOV.U32 R15, RZ, RZ, RZ ;  /* 0x000000ffff0f7224 */ /* 0x000fe200078e00ff */
[----:B-1----:R-:W-:-:S04]  /*5250*/  IABS R3, R10 ;  /* 0x0000000a00037213 */ /* 0x002fc80000000000 */
[----:B------:R-:W0:Y:S08]  /*5260*/  I2F.RP R0, R3 ;  /* 0x0000000300007306 */ /* 0x000e300000209400 */
[----:B0-----:R-:W0:Y:S02]  /*5270*/  MUFU.RCP R0, R0 ;  /* 0x0000000000007308 */ /* 0x001e240000001000 */
[----:B0-----:R-:W-:-:S06]  /*5280*/  VIADD R6, R0, 0xffffffe ;  /* 0x0ffffffe00067836 */ /* 0x001fcc0000000000 */
[----:B------:R0:W1:Y:S02]  /*5290*/  F2I.FTZ.U32.TRUNC.NTZ R7, R6 ;  /* 0x0000000600077305 */ /* 0x000064000021f000 */
[----:B0-----:R-:W-:Y:S02]  /*52a0*/  IMAD.MOV.U32 R6, RZ, RZ, RZ ;  /* 0x000000ffff067224 */ /* 0x001fe400078e00ff */
[----:B-1----:R-:W-:-:S04]  /*52b0*/  IMAD.MOV R8, RZ, RZ, -R7 ;  /* 0x000000ffff087224 */ /* 0x002fc800078e0a07 */
[----:B------:R-:W-:Y:S01]  /*52c0*/  IMAD R9, R8, R3, RZ ;  /* 0x0000000308097224 */ /* 0x000fe200078e02ff */
[----:B------:R-:W-:-:S03]  /*52d0*/  IABS R8, R32 ;  /* 0x0000002000087213 */ /* 0x000fc60000000000 */
[----:B------:R-:W-:-:S04]  /*52e0*/  IMAD.HI.U32 R7, R7, R9, R6 ;  /* 0x0000000907077227 */ /* 0x000fc800078e0006 */
[----:B------:R-:W-:Y:S02]  /*52f0*/  IMAD.MOV.U32 R6, RZ, RZ, R50 ;  /* 0x000000ffff067224 */ /* 0x000fe400078e0032 */
[----:B------:R-:W-:-:S04]  /*5300*/  IMAD.HI.U32 R7, R7, R8, RZ ;  /* 0x0000000807077227 */ /* 0x000fc800078e00ff */
[----:B------:R-:W-:-:S04]  /*5310*/  IMAD.MOV R7, RZ, RZ, -R7 ;  /* 0x000000ffff077224 */ /* 0x000fc800078e0a07 */
[----:B------:R-:W-:Y:S02]  /*5320*/  IMAD R0, R3, R7, R8 ;  /* 0x0000000703007224 */ /* 0x000fe400078e0208 */
[----:B------:R-:W-:-:S03]  /*5330*/  IMAD.MOV.U32 R7, RZ, RZ, R51 ;  /* 0x000000ffff077224 */ /* 0x000fc600078e0033 */
[----:B------:R-:W-:-:S13]  /*5340*/  ISETP.GT.U32.AND P0, PT, R3, R0, PT ;  /* 0x000000000300720c */ /* 0x000fda0003f04070 */
[----:B------:R-:W-:Y:S01]  /*5350*/  @!P0 IMAD.IADD R0, R0, 0x1, -R3 ;  /* 0x0000000100008824 */ /* 0x000fe200078e0a03 */
[----:B------:R-:W-:-:S04]  /*5360*/  ISETP.NE.AND P0, PT, R10, RZ, PT ;  /* 0x000000ff0a00720c */ /* 0x000fc80003f05270 */
[----:B------:R-:W-:-:S13]  /*5370*/  ISETP.GT.U32.AND P1, PT, R3, R0, PT ;  /* 0x000000000300720c */ /* 0x000fda0003f24070 */
[----:B------:R-:W-:-:S04]  /*5380*/  @!P1 IMAD.IADD R0, R0, 0x1, -R3 ;  /* 0x0000000100009824 */ /* 0x000fc800078e0a03 */
[----:B------:R-:W-:Y:S01]  /*5390*/  @!P2 IMAD.MOV R0, RZ, RZ, -R0 ;  /* 0x000000ffff00a224 */ /* 0x000fe200078e0a00 */
[----:B------:R-:W-:-:S05]  /*53a0*/  @!P0 LOP3.LUT R0, RZ, R10, RZ, 0x33, !PT ;  /* 0x0000000aff008212 */ /* 0x000fca00078e33ff */
[----:B------:R-:W-:-:S04]  /*53b0*/  IMAD R3, R0, UR4, RZ ;  /* 0x0000000400037c24 */ /* 0x000fc8000f8e02ff */
[----:B------:R-:W-:-:S07]  /*53c0*/  IMAD.WIDE R6, R3, 0x4, R6 ;  /* 0x0000000403067825 */ /* 0x000fce00078e0206 */
.L_x_88:
        /* <DEDUP_REMOVED lines=12> */
.L_x_87:
[----:B------:R-:W-:Y:S01]  /*5490*/  BSSY.RECONVERGENT B0, `(.L_x_86) ;  /* 0x000000e000007945 */ /* 0x000fe20003800200 */
[----:B------:R-:W-:Y:S02]  /*54a0*/  IMAD.MOV.U32 R3, RZ, RZ, RZ ;  /* 0x000000ffff037224 */ /* 0x000fe400078e00ff */
[----:B------:R-:W-:-:S07]  /*54b0*/  IMAD.MOV.U32 R13, RZ, RZ, RZ ;  /* 0x000000ffff0d7224 */ /* 0x000fce00078e00ff */
.L_x_89:
[----:B------:R-:W-:-:S05]  /*54c0*/  IADD3 R10, P0, PT, R3, R4, RZ ;  /* 0x00000004030a7210 */ /* 0x000fca0007f1e0ff */
[----:B01----:R-:W-:-:S06]  /*54d0*/  IMAD.X R11, R13, 0x1, R5, P0 ;  /* 0x000000010d0b7824 */ /* 0x003fcc00000e0605 */
[----:B------:R-:W2:Y:S01]  /*54e0*/  LD.E.U8 R11, desc[UR36][R10.64] ;  /* 0x000000240a0b7980 */ /* 0x000ea2000c101100 */
[----:B------:R-:W-:-:S04]  /*54f0*/  IADD3 R8, P0, P1, R6, UR38, R3 ;  /* 0x0000002606087c10 */ /* 0x000fc8000f91e003 */
[----:B------:R-:W-:Y:S02]  /*5500*/  IADD3.X R9, PT, PT, R7, UR39, R13, P0, P1 ;  /* 0x0000002707097c10 */ /* 0x000fe400087e240d */
[----:B------:R-:W-:-:S05]  /*5510*/  IADD3 R3, P0, PT, R3, 0x1, RZ ;  /* 0x0000000103037810 */ /* 0x000fca0007f1e0ff */
[----:B------:R-:W-:Y:S01]  /*5520*/  IMAD.X R13, RZ, RZ, R13, P0 ;  /* 0x000000ffff0d7224 */ /* 0x000fe200000e060d */
[----:B------:R-:W-:-:S04]  /*5530*/  ISETP.GE.U32.AND P0, PT, R3, UR38, PT ;  /* 0x0000002603007c0c */ /* 0x000fc8000bf06070 */
[----:B------:R-:W-:Y:S01]  /*5540*/  ISETP.GE.U32.AND.EX P0, PT, R13, UR39, PT, P0 ;  /* 0x000000270d007c0c */ /* 0x000fe2000bf06100 */
[----:B--2---:R1:W-:-:S12]  /*5550*/  ST.E.U8 desc[UR36][R8.64], R11 ;  /* 0x0000000b08007985 */ /* 0x0043d8000c101124 */
[----:B------:R-:W-:Y:S05]  /*5560*/  @!P0 BRA `(.L_x_89) ;  /* 0xfffffffc00d48947 */ /* 0x000fea000383ffff */
[----:B------:R-:W-:Y:S05]  /*5570*/  BSYNC.RECONVERGENT B0 ;  /* 0x0000000000007941 */ /* 0x000fea0003800200 */
.L_x_86:
[----:B------:R-:W-:-:S13]  /*5580*/  ISETP.NE.AND P0, PT, R37, RZ, PT ;  /* 0x000000ff2500720c */ /* 0x000fda0003f05270 */
[----:B------:R-:W-:Y:S05]  /*5590*/  @!P0 BRA `(.L_x_90) ;  /* 0x0000000800ac8947 */ /* 0x000fea0003800000 */
[----:B------:R-:W-:Y:S01]  /*55a0*/  BSSY.RECONVERGENT B1, `(.L_x_90) ;  /* 0x00000aa000017945 */ /* 0x000fe20003800200 */
[----:B------:R-:W-:Y:S01]  /*55b0*/  IMAD.MOV.U32 R0, RZ, RZ, RZ ;  /* 0x000000ffff007224 */ /* 0x000fe200078e00ff */
[----:B-12---:R-:W-:Y:S01]  /*55c0*/  PRMT R10, RZ, 0x7610, R10 ;  /* 0x00007610ff0a7816 */ /* 0x006fe2000000000a */
[----:B0-----:R-:W-:Y:S01]  /*55d0*/  IMAD.MOV.U32 R3, RZ, RZ, RZ ;  /* 0x000000ffff037224 */ /* 0x001fe200078e00ff */
[----:B------:R-:W-:-:S07]  /*55e0*/  PRMT R11, RZ, 0x7610, R11 ;  /* 0x00007610ff0b7816 */ /* 0x000fce000000000b */
.L_x_100:
[----:B01----:R-:W0:Y:S01]  /*55f0*/  LDC R12, c[0x0][0x3a4] ;  /* 0x0000e900ff0c7b82 */ /* 0x003e220000000800 */
[----:B------:R-:W-:Y:S01]  /*5600*/  IADD3 R7, P0, PT, R0, 0x1, RZ ;  /* 0x0000000100077810 */ /* 0x000fe20007f1e0ff */
[----:B------:R-:W-:Y:S01]  /*5610*/  BSSY.RECONVERGENT B0, `(.L_x_91) ;  /* 0x000009f000007945 */ /* 0x000fe20003800200 */
[----:B------:R-:W-:Y:S02]  /*5620*/  IMAD.MOV.U32 R13, RZ, RZ, R0 ;  /* 0x000000ffff0d7224 */ /* 0x000fe400078e0000 */
[----:B------:R-:W-:Y:S01]  /*5630*/  ISETP.NE.U32.AND P1, PT, R7, R40, PT ;  /* 0x000000280700720c */ /* 0x000fe20003f25070 */
[--C-:B------:R-:W-:Y:S02]  /*5640*/  IMAD.X R9, RZ, RZ, R3.reuse, P0 ;  /* 0x000000ffff097224 */ /* 0x100fe400000e0603 */
[----:B------:R-:W-:Y:S02]  /*5650*/  IMAD.MOV.U32 R15, RZ, RZ, R3 ;  /* 0x000000ffff0f7224 */ /* 0x000fe400078e0003 */
[----:B------:R-:W-:Y:S01]  /*5660*/  IMAD.MOV.U32 R0, RZ, RZ, R7 ;  /* 0x000000ffff007224 */ /* 0x000fe200078e0007 */
[----:B------:R-:W-:Y:S01]  /*5670*/  ISETP.NE.AND.EX P1, PT, R9, R44, PT, P1 ;  /* 0x0000002c0900720c */ /* 0x000fe20003f25310 */
[----:B------:R-:W-:Y:S01]  /*5680*/  IMAD.MOV.U32 R3, RZ, RZ, R9 ;  /* 0x000000ffff037224 */ /* 0x000fe200078e0009 */
[----:B0-----:R-:W-:-:S04]  /*5690*/  ISETP.GE.U32.AND P0, PT, R7, R12, PT ;  /* 0x0000000c0700720c */ /* 0x001fc80003f06070 */
[----:B------:R-:W-:-:S13]  /*56a0*/  ISETP.GE.U32.AND.EX P0, PT, R9, R36, PT, P0 ;  /* 0x000000240900720c */ /* 0x000fda0003f06100 */
[----:B------:R-:W-:Y:S05]  /*56b0*/  @P0 BRA `(.L_x_92) ;  /* 0x0000000800500947 */ /* 0x000fea0003800000 */
[----:B------:R-:W-:Y:S01]  /*56c0*/  IADD3 R7, P0, PT, R13, R52, RZ ;  /* 0x000000340d077210 */ /* 0x000fe20007f1e0ff */
[----:B------:R-:W-:Y:S01]  /*56d0*/  BSSY.RECONVERGENT B2, `(.L_x_93) ;  /* 0x0000046000027945 */ /* 0x000fe20003800200 */
[----:B------:R-:W-:-:S03]  /*56e0*/  LOP3.LUT R14, RZ, R13, RZ, 0x33, !PT ;  /* 0x0000000dff0e7212 */ /* 0x000fc600078e33ff */
[----:B------:R-:W-:Y:S01]  /*56f0*/  IMAD.X R6, R15, 0x1, R43, P0 ;  /* 0x000000010f067824 */ /* 0x000fe200000e062b */
[----:B------:R-:W-:Y:S01]  /*5700*/  IADD3 R9, P0, P2, R12, -0x2, -R13 ;  /* 0xfffffffe0c097810 */ /* 0x000fe20007a1e80d */
[----:B------:R-:W-:-:S03]  /*5710*/  IMAD.MOV.U32 R13, RZ, RZ, R0 ;  /* 0x000000ffff0d7224 */ /* 0x000fc600078e0000 */
[----:B------:R-:W-:Y:S02]  /*5720*/  IADD3.X R20, PT, PT, R36, -0x1, ~R15, P0, P2 ;  /* 0xffffffff24147810 */ /* 0x000fe400007e4c0f */
[----:B------:R-:W-:Y:S02]  /*5730*/  ISETP.GE.U32.AND P0, PT, R9, 0x7, PT ;  /* 0x000000070900780c */ /* 0x000fe40003f06070 */
[C---:B------:R-:W-:Y:S02]  /*5740*/  LEA R8, P2, R7.reuse, R50, 0x2 ;  /* 0x0000003207087211 */ /* 0x040fe400078410ff */
[----:B------:R-:W-:Y:S02]  /*5750*/  ISETP.GE.U32.AND.EX P0, PT, R20, RZ, PT, P0 ;  /* 0x000000ff1400720c */ /* 0x000fe40003f06100 */
[----:B------:R-:W-:Y:S02]  /*5760*/  LEA.HI.X R9, R7, R51, R6, 0x2, P2 ;  /* 0x0000003307097211 */ /* 0x000fe400010f1406 */
[----:B------:R-:W-:Y:S01]  /*5770*/  IADD3 R6, P2, PT, R14, R12, RZ ;  /* 0x0000000c0e067210 */ /* 0x000fe20007f5e0ff */
[----:B------:R-:W-:-:S03]  /*5780*/  IMAD.MOV.U32 R12, RZ, RZ, R3 ;  /* 0x000000ffff0c7224 */ /* 0x000fc600078e0003 */
[----:B------:R-:W-:-:S05]  /*5790*/  LOP3.LUT P3, RZ, R6, 0x7, RZ, 0xc0, !PT ;  /* 0x0000000706ff7812 */ /* 0x000fca000786c0ff */
[----:B------:R-:W-:Y:S08]  /*57a0*/  @!P0 BRA `(.L_x_94) ;  /* 0x0000000000e08947 */ /* 0x000ff00003800000 */
[----:B------:R-:W-:Y:S01]  /*57b0*/  LOP3.LUT R15, RZ, R15, RZ, 0x33, !PT ;  /* 0x0000000fff0f7212 */ /* 0x000fe200078e33ff */
[----:B------:R-:W-:Y:S01]  /*57c0*/  IMAD.MOV.U32 R13, RZ, RZ, R0 ;  /* 0x000000ffff0d7224 */ /* 0x000fe200078e0000 */
[----:B------:R-:W-:Y:S01]  /*57d0*/  LOP3.LUT R59, R6, 0xfffffff8, RZ, 0xc0, !PT ;  /* 0xfffffff8063b7812 */ /* 0x000fe200078ec0ff */
[----:B------:R-:W-:Y:S02]  /*57e0*/  IMAD.MOV.U32 R12, RZ, RZ, R3 ;  /* 0x000000ffff0c7224 */ /* 0x000fe400078e0003 */
[----:B------:R-:W-:-:S07]  /*57f0*/  IMAD.X R58, R36, 0x1, R15, P2 ;  /* 0x00000001243a7824 */ /* 0x000fce00010e060f */
.L_x_95:
[----:B------:R-:W-:Y:S01]  /*5800*/  IADD3 R7, P0, PT, R13, R52, RZ ;  /* 0x000000340d077210 */ /* 0x000fe20007f1e0ff */
[----:B------:R-:W2:Y:S04]  /*5810*/  LD.E R21, desc[UR36][R8.64] ;  /* 0x0000002408157980 */ /* 0x000ea8000c101900 */
[----:B------:R-:W-:Y:S01]  /*5820*/  IMAD.X R20, R12, 0x1, R43, P0 ;  /* 0x000000010c147824 */ /* 0x000fe200000e062b */
[----:B------:R-:W-:-:S04]  /*5830*/  LEA R6, P0, R7, R50, 0x2 ;  /* 0x0000003207067211 */ /* 0x000fc800078010ff */
[----:B------:R-:W-:-:S05]  /*5840*/  LEA.HI.X R7, R7, R51, R20, 0x2, P0 ;  /* 0x0000003307077211 */ /* 0x000fca00000f1414 */
[----:B------:R-:W2:Y:S02]  /*5850*/  LD.E R20, desc[UR36][R6.64] ;  /* 0x0000002406147980 */ /* 0x000ea4000c101900 */
[----:B--2---:R-:W-:-:S13]  /*5860*/  ISETP.GT.AND P0, PT, R21, R20, PT ;  /* 0x000000141500720c */ /* 0x004fda0003f04270 */
[----:B------:R-:W-:Y:S04]  /*5870*/  @P0 ST.E desc[UR36][R8.64], R20 ;  /* 0x0000001408000985 */ /* 0x000fe8000c101924 */
[----:B------:R0:W-:Y:S04]  /*5880*/  @P0 ST.E desc[UR36][R6.64], R21 ;  /* 0x0000001506000985 */ /* 0x0001e8000c101924 */
[----:B------:R-:W2:Y:S04]  /*5890*/  LD.E R49, desc[UR36][R6.64+0x4] ;  /* 0x0000042406317980 */ /* 0x000ea8000c101900 */
[----:B0-----:R-:W2:Y:S02]  /*58a0*/  @P0 LD.E R21, desc[UR36][R8.64] ;  /* 0x0000002408150980 */ /* 0x001ea4000c101900 */
        /* <DEDUP_REMOVED lines=31> */
[----:B------:R0:W-:Y:S04]  /*5aa0*/  @P0 ST.E desc[UR36][R8.64], R62 ;  /* 0x0000003e08000985 */ /* 0x0001e8000c101924 */
[----:B------:R0:W-:Y:S01]  /*5ab0*/  @P0 ST.E desc[UR36][R6.64+0x1c], R21 ;  /* 0x00001c1506000985 */ /* 0x0001e2000c101924 */
[----:B------:R-:W-:-:S05]  /*5ac0*/  IADD3 R13, P0, PT, R13, 0x8, RZ ;  /* 0x000000080d0d7810 */ /* 0x000fca0007f1e0ff */
[----:B------:R-:W-:Y:S01]  /*5ad0*/  IMAD.X R12, RZ, RZ, R12, P0 ;  /* 0x000000ffff0c7224 */ /* 0x000fe200000e060c */
[----:B------:R-:W-:-:S05]  /*5ae0*/  IADD3 R20, P0, PT, R13, R14, RZ ;  /* 0x0000000e0d147210 */ /* 0x000fca0007f1e0ff */
[----:B------:R-:W-:Y:S01]  /*5af0*/  IMAD.X R49, R12, 0x1, R15, P0 ;  /* 0x000000010c317824 */ /* 0x000fe200000e060f */
[----:B------:R-:W-:-:S04]  /*5b00*/  ISETP.NE.U32.AND P0, PT, R20, R59, PT ;  /* 0x0000003b1400720c */ /* 0x000fc80003f05070 */
[----:B------:R-:W-:-:S13]  /*5b10*/  ISETP.NE.AND.EX P0, PT, R49, R58, PT, P0 ;  /* 0x0000003a3100720c */ /* 0x000fda0003f05300 */
[----:B0-----:R-:W-:Y:S05]  /*5b20*/  @P0 BRA `(.L_x_95) ;  /* 0xfffffffc00340947 */ /* 0x001fea000383ffff */
.L_x_94:
[----:B------:R-:W-:Y:S05]  /*5b30*/  BSYNC.RECONVERGENT B2 ;  /* 0x0000000000027941 */ /* 0x000fea0003800200 */
.L_x_93:
[----:B------:R-:W-:Y:S05]  /*5b40*/  @!P3 BRA `(.L_x_92) ;  /* 0x00000004002cb947 */ /* 0x000fea0003800000 */
[----:B------:R-:W-:Y:S01]  /*5b50*/  IMAD.MOV R6, RZ, RZ, -R11 ;  /* 0x000000ffff067224 */ /* 0x000fe200078e0a0b */
[----:B------:R-:W-:Y:S04]  /*5b60*/  BSSY.RECONVERGENT B2, `(.L_x_96) ;  /* 0x0000023000027945 */ /* 0x000fe80003800200 */
[----:B------:R-:W-:-:S05]  /*5b70*/  PRMT R6, R6, 0x7710, RZ ;  /* 0x0000771006067816 */ /* 0x000fca00000000ff */
[----:B------:R-:W-:-:S05]  /*5b80*/  IMAD.IADD R6, R41, 0x1, R6 ;  /* 0x0000000129067824 */ /* 0x000fca00078e0206 */
[----:B------:R-:W-:-:S04]  /*5b90*/  LOP3.LUT R20, R6, 0x7, RZ, 0xc0, !PT ;  /* 0x0000000706147812 */ /* 0x000fc800078ec0ff */
[----:B------:R-:W-:-:S04]  /*5ba0*/  IADD3 R6, P2, PT, R20, -0x1, RZ ;  /* 0xffffffff14067810 */ /* 0x000fc80007f5e0ff */
[----:B------:R-:W-:Y:S01]  /*5bb0*/  ISETP.GE.U32.AND P0, PT, R6, 0x3, PT ;  /* 0x000000030600780c */ /* 0x000fe20003f06070 */
[----:B------:R-:W-:-:S05]  /*5bc0*/  IMAD.X R6, RZ, RZ, -0x1, P2 ;  /* 0xffffffffff067424 */ /* 0x000fca00010e06ff */
[----:B------:R-:W-:-:S13]  /*5bd0*/  ISETP.GE.U32.AND.EX P0, PT, R6, RZ, PT, P0 ;  /* 0x000000ff0600720c */ /* 0x000fda0003f06100 */
[----:B------:R-:W-:Y:S05]  /*5be0*/  @!P0 BRA `(.L_x_97) ;  /* 0x0000000000688947 */ /* 0x000fea0003800000 */
        /* <DEDUP_REMOVED lines=25> */
[----:B------:R-:W-:-:S08]  /*5d80*/  IMAD.X R12, RZ, RZ, R12, P0 ;  /* 0x000000ffff0c7224 */ /* 0x000fd000000e060c */
.L_x_97:
[----:B------:R-:W-:Y:S05]  /*5d90*/  BSYNC.RECONVERGENT B2 ;  /* 0x0000000000027941 */ /* 0x000fea0003800200 */
.L_x_96:
[----:B------:R-:W-:-:S13]  /*5da0*/  LOP3.LUT P0, RZ, R20, 0x3, RZ, 0xc0, !PT ;  /* 0x0000000314ff7812 */ /* 0x000fda000780c0ff */
[----:B------:R-:W-:Y:S05]  /*5db0*/  @!P0 BRA `(.L_x_92) ;  /* 0x0000000000908947 */ /* 0x000fea0003800000 */
[----:B0-----:R-:W-:Y:S01]  /*5dc0*/  IMAD.MOV R7, RZ, RZ, -R10 ;  /* 0x000000ffff077224 */ /* 0x001fe200078e0a0a */
[----:B------:R-:W-:Y:S04]  /*5dd0*/  BSSY.RECONVERGENT B2, `(.L_x_98) ;  /* 0x0000017000027945 */ /* 0x000fe80003800200 */
[----:B------:R-:W-:-:S05]  /*5de0*/  PRMT R7, R7, 0x7710, RZ ;  /* 0x0000771007077816 */ /* 0x000fca00000000ff */
[----:B------:R-:W-:-:S05]  /*5df0*/  IMAD.IADD R7, R42, 0x1, R7 ;  /* 0x000000012a077824 */ /* 0x000fca00078e0207 */
[C---:B------:R-:W-:Y:S02]  /*5e00*/  LOP3.LUT R6, R7.reuse, 0x3, RZ, 0xc0, !PT ;  /* 0x0000000307067812 */ /* 0x040fe400078ec0ff */
[----:B------:R-:W-:Y:S02]  /*5e10*/  LOP3.LUT R14, R7, 0x1, RZ, 0xc0, !PT ;  /* 0x00000001070e7812 */ /* 0x000fe400078ec0ff */
[----:B------:R-:W-:-:S13]  /*5e20*/  ISETP.NE.AND P0, PT, R6, 0x1, PT ;  /* 0x000000010600780c */ /* 0x000fda0003f05270 */
[----:B------:R-:W-:Y:S05]  /*5e30*/  @!P0 BRA `(.L_x_99) ;  /* 0x0000000000408947 */ /* 0x000fea0003800000 */
[----:B------:R-:W-:-:S05]  /*5e40*/  IADD3 R7, P0, PT, R13, R52, RZ ;  /* 0x000000340d077210 */ /* 0x000fca0007f1e0ff */
[----:B------:R-:W-:Y:S01]  /*5e50*/  IMAD.X R15, R12, 0x1, R43, P0 ;  /* 0x000000010c0f7824 */ /* 0x000fe200000e062b */
[----:B------:R-:W-:-:S04]  /*5e60*/  LEA R6, P0, R7, R50, 0x2 ;  /* 0x0000003207067211 */ /* 0x000fc800078010ff */
[----:B------:R-:W-:Y:S02]  /*5e70*/  LEA.HI.X R7, R7, R51, R15, 0x2, P0 ;  /* 0x0000003307077211 */ /* 0x000fe400000f140f */
[----:B------:R-:W2:Y:S04]  /*5e80*/  LD.E R15, desc[UR36][R8.64] ;  /* 0x00000024080f7980 */ /* 0x000ea8000c101900 */
[----:B------:R-:W2:Y:S02]  /*5e90*/  LD.E R20, desc[UR36][R6.64] ;  /* 0x0000002406147980 */ /* 0x000ea4000c101900 */
        /* <DEDUP_REMOVED lines=10> */
.L_x_99:
[----:B------:R-:W-:Y:S05]  /*5f40*/  BSYNC.RECONVERGENT B2 ;  /* 0x0000000000027941 */ /* 0x000fea0003800200 */
.L_x_98:
[----:B------:R-:W-:-:S13]  /*5f50*/  ISETP.NE.U32.AND P0, PT, R14, 0x1, PT ;  /* 0x000000010e00780c */ /* 0x000fda0003f05070 */
[----:B------:R-:W-:Y:S05]  /*5f60*/  @P0 BRA `(.L_x_92) ;  /* 0x0000000000240947 */ /* 0x000fea0003800000 */
[----:B0-----:R-:W-:Y:S02]  /*5f70*/  IADD3 R7, P0, PT, R13, R52, RZ ;  /* 0x000000340d077210 */ /* 0x001fe40007f1e0ff */
[----:B------:R-:W2:Y:S03]  /*5f80*/  LD.E R13, desc[UR36][R8.64] ;  /* 0x00000024080d7980 */ /* 0x000ea6000c101900 */
[----:B------:R-:W-:Y:S01]  /*5f90*/  IMAD.X R12, R12, 0x1, R43, P0 ;  /* 0x000000010c0c7824 */ /* 0x000fe200000e062b */
[----:B------:R-:W-:-:S04]  /*5fa0*/  LEA R6, P0, R7, R50, 0x2 ;  /* 0x0000003207067211 */ /* 0x000fc800078010ff */
[----:B------:R-:W-:-:S05]  /*5fb0*/  LEA.HI.X R7, R7, R51, R12, 0x2, P0 ;  /* 0x0000003307077211 */ /* 0x000fca00000f140c */
[----:B------:R-:W2:Y:S02]  /*5fc0*/  LD.E R12, desc[UR36][R6.64] ;  /* 0x00000024060c7980 */ /* 0x000ea4000c101900 */
[----:B--2---:R-:W-:-:S13]  /*5fd0*/  ISETP.GT.AND P0, PT, R13, R12, PT ;  /* 0x0000000c0d00720c */ /* 0x004fda0003f04270 */
[----:B------:R1:W-:Y:S04]  /*5fe0*/  @P0 ST.E desc[UR36][R8.64], R12 ;  /* 0x0000000c08000985 */ /* 0x0003e8000c101924 */
[----:B------:R1:W-:Y:S02]  /*5ff0*/  @P0 ST.E desc[UR36][R6.64], R13 ;  /* 0x0000000d06000985 */ /* 0x0003e4000c101924 */
.L_x_92:
[----:B------:R-:W-:Y:S05]  /*6000*/  BSYNC.RECONVERGENT B0 ;  /* 0x0000000000007941 */ /* 0x000fea0003800200 */
.L_x_91:
[----:B------:R-:W-:Y:S02]  /*6010*/  VIADD R11, R11, 0x1 ;  /* 0x000000010b0b7836 */ /* 0x000fe40000000000 */
[----:B------:R-:W-:Y:S01]  /*6020*/  VIADD R10, R10, 0x1 ;  /* 0x000000010a0a7836 */ /* 0x000fe20000000000 */
[----:B------:R-:W-:Y:S06]  /*6030*/  @P1 BRA `(.L_x_100) ;  /* 0xfffffff4006c1947 */ /* 0x000fec000383ffff */
[----:B------:R-:W-:Y:S05]  /*6040*/  BSYNC.RECONVERGENT B1 ;  /* 0x0000000000017941 */ /* 0x000fea0003800200 */
.L_x_90:
[----:B------:R-:W3:Y:S02]  /*6050*/  LDCU UR4, c[0x0][0x398] ;  /* 0x00007300ff0477ac */ /* 0x000ee40008000800 */
[----:B---3--:R-:W-:-:S09]  /*6060*/  UISETP.GE.AND UP0, UPT, UR4, 0x1, UPT ;  /* 0x000000010400788c */ /* 0x008fd2000bf06270 */
[----:B------:R-:W-:Y:S05]  /*6070*/  BRA.U !UP0, `(.L_x_101) ;  /* 0x0000000d08ac7547 */ /* 0x000fea000b800000 */
[----:B------:R-:W-:Y:S01]  /*6080*/  BSSY.RECONVERGENT B2, `(.L_x_101) ;  /* 0x00000ea000027945 */ /* 0x000fe20003800200 */
[----:B------:R-:W-:-:S07]  /*6090*/  IMAD.MOV.U32 R0, RZ, RZ, RZ ;  /* 0x000000ffff007224 */ /* 0x000fce00078e00ff */
.L_x_126:
[----:B---3--:R-:W3:Y:S01]  /*60a0*/  LDCU UR4, c[0x0][0x3a4] ;  /* 0x00007480ff0477ac */ /* 0x008ee20008000800 */
[----:B012---:R-:W-:Y:S02]  /*60b0*/  IMAD.MOV.U32 R10, RZ, RZ, R50 ;  /* 0x000000ffff0a7224 */ /* 0x007fe400078e0032 */
[----:B0-----:R-:W-:Y:S01]  /*60c0*/  IMAD.MOV.U32 R11, RZ, RZ, R51 ;  /* 0x000000ffff0b7224 */ /* 0x001fe200078e0033 */
[----:B------:R-:W0:Y:S01]  /*60d0*/  LDCU UR5, c[0x0][0x398] ;  /* 0x00007300ff0577ac */ /* 0x000e220008000800 */
[----:B---3--:R-:W-:Y:S02]  /*60e0*/  UISETP.GE.AND UP0, UPT, UR4, 0x2, UPT ;  /* 0x000000020400788c */ /* 0x008fe4000bf06270 */
[C---:B------:R-:W-:Y:S02]  /*60f0*/  IMAD R3, R0.reuse, UR4, RZ ;  /* 0x0000000400037c24 */ /* 0x040fe4000f8e02ff */
[----:B------:R-:W-:Y:S02]  /*6100*/  VIADD R0, R0, 0x1 ;  /* 0x0000000100007836 */ /* 0x000fe40000000000 */
[----:B------:R-:W-:-:S03]  /*6110*/  IMAD.WIDE R10, R3, 0x4, R10 ;  /* 0x00000004030a7825 */ /* 0x000fc600078e020a */
[----:B0-----:R-:W-:Y:S01]  /*6120*/  ISETP.NE.AND P0, PT, R0, UR5, PT ;  /* 0x0000000500007c0c */ /* 0x001fe2000bf05270 */
[----:B----4-:R-:W-:-:S12]  /*6130*/  BRA.U !UP0, `(.L_x_102) ;  /* 0x00000009081c7547 */ /* 0x010fd8000b800000 */
[----:B------:R-:W-:Y:S01]  /*6140*/  BSSY.RECONVERGENT B1, `(.L_x_102) ;  /* 0x0000086000017945 */ /* 0x000fe20003800200 */
[----:B------:R-:W-:Y:S01]  /*6150*/  IMAD.MOV.U32 R8, RZ, RZ, RZ ;  /* 0x000000ffff087224 */ /* 0x000fe200078e00ff */
[----:B------:R-:W-:Y:S01]  /*6160*/  PRMT R3, RZ, 0x7610, R3 ;  /* 0x00007610ff037816 */ /* 0x000fe20000000003 */
[----:B------:R-:W-:Y:S01]  /*6170*/  IMAD.MOV.U32 R12, RZ, RZ, R37 ;  /* 0x000000ffff0c7224 */ /* 0x000fe200078e0025 */
[----:B------:R-:W-:-:S07]  /*6180*/  PRMT R9, RZ, 0x7610, R9 ;  /* 0x00007610ff097816 */ /* 0x000fce0000000009 */
.L_x_112:
[----:B012---:R-:W0:Y:S01]  /*6190*/  LDC R7, c[0x0][0x3a4] ;  /* 0x0000e900ff077b82 */ /* 0x007e220000000800 */
[----:B------:R-:W-:Y:S01]  /*61a0*/  BSSY.RECONVERGENT B0, `(.L_x_103) ;  /* 0x0000079000007945 */ /* 0x000fe20003800200 */
[----:B0-----:R-:W-:-:S05]  /*61b0*/  IMAD.IADD R6, R8, 0x1, -R7 ;  /* 0x0000000108067824 */ /* 0x001fca00078e0a07 */
[----:B------:R-:W-:-:S13]  /*61c0*/  ISETP.GT.AND P1, PT, R6, -0x2, PT ;  /* 0xfffffffe0600780c */ /* 0x000fda0003f24270 */
[----:B------:R-:W-:Y:S05]  /*61d0*/  @P1 BRA `(.L_x_104) ;  /* 0x0000000400d41947 */ /* 0x000fea0003800000 */
[----:B------:R-:W-:Y:S01]  /*61e0*/  IADD3 R6, PT, PT, -R8, -0x2, R7 ;  /* 0xfffffffe08067810 */ /* 0x000fe20007ffe107 */
[----:B------:R-:W-:Y:S01]  /*61f0*/  BSSY.RECONVERGENT B3, `(.L_x_105) ;  /* 0x0000034000037945 */ /* 0x000fe20003800200 */
[----:B------:R-:W-:Y:S01]  /*6200*/  LOP3.LUT P1, RZ, R12, 0x7, RZ, 0xc0, !PT ;  /* 0x000000070cff7812 */ /* 0x000fe2000782c0ff */
[----:B------:R-:W-:Y:S01]  /*6210*/  IMAD.MOV.U32 R13, RZ, RZ, RZ ;  /* 0x000000ffff0d7224 */ /* 0x000fe200078e00ff */
[----:B------:R-:W-:-:S13]  /*6220*/  ISETP.GE.U32.AND P2, PT, R6, 0x7, PT ;  /* 0x000000070600780c */ /* 0x000fda0003f46070 */
[----:B------:R-:W-:Y:S05]  /*6230*/  @!P2 BRA `(.L_x_106) ;  /* 0x0000000000bca947 */ /* 0x000fea0003800000 */
[----:B------:R0:W5:Y:S01]  /*6240*/  LD.E R15, desc[UR36][R10.64] ;  /* 0x000000240a0f7980 */ /* 0x000162000c101900 */
[----:B------:R-:W-:Y:S01]  /*6250*/  LOP3.LUT R13, R12, 0xfffffff8, RZ, 0xc0, !PT ;  /* 0xfffffff80c0d7812 */ /* 0x000fe200078ec0ff */
[----:B------:R-:W-:-:S07]  /*6260*/  IMAD.MOV.U32 R14, RZ, RZ, RZ ;  /* 0x000000ffff0e7224 */ /* 0x000fce00078e00ff */
.L_x_107:
[----:B------:R-:W-:-:S05]  /*6270*/  IMAD.WIDE.U32 R6, R14, 0x4, R10 ;  /* 0x000000040e067825 */ /* 0x000fca00078e000a */
[----:B------:R-:W2:Y:S04]  /*6280*/  LD.E R21, desc[UR36][R6.64+0x4] ;  /* 0x0000042406157980 */ /* 0x000ea8000c101900 */
[----:B------:R-:W3:Y:S04]  /*6290*/  LD.E R49, desc[UR36][R6.64+0x8] ;  /* 0x0000082406317980 */ /* 0x000ee8000c101900 */
[----:B------:R-:W4:Y:S04]  /*62a0*/  LD.E R59, desc[UR36][R6.64+0xc] ;  /* 0x00000c24063b7980 */ /* 0x000f28000c101900 */
[----:B------:R-:W4:Y:S04]  /*62b0*/  LD.E R61, desc[UR36][R6.64+0x10] ;  /* 0x00001024063d7980 */ /* 0x000f28000c101900 */
[----:B------:R-:W4:Y:S04]  /*62c0*/  LD.E R63, desc[UR36][R6.64+0x14] ;  /* 0x00001424063f7980 */ /* 0x000f28000c101900 */
[----:B------:R-:W4:Y:S04]  /*62d0*/  LD.E R65, desc[UR36][R6.64+0x18] ;  /* 0x0000182406417980 */ /* 0x000f28000c101900 */
[----:B------:R-:W4:Y:S01]  /*62e0*/  LD.E R20, desc[UR36][R6.64+0x1c] ;  /* 0x00001c2406147980 */ /* 0x000f22000c101900 */
[----:B--2--5:R-:W-:-:S13]  /*62f0*/  ISETP.GT.AND P2, PT, R15, R21, PT ;  /* 0x000000150f00720c */ /* 0x024fda0003f44270 */
[----:B------:R1:W-:Y:S04]  /*6300*/  @P2 ST.E desc[UR36][R6.64], R21 ;  /* 0x0000001506002985 */ /* 0x0003e8000c101924 */
[----:B------:R2:W-:Y:S01]  /*6310*/  @P2 ST.E desc[UR36][R6.64+0x4], R15 ;  /* 0x0000040f06002985 */ /* 0x0005e2000c101924 */
[----:B-1----:R-:W-:-:S03]  /*6320*/  @P2 IMAD.MOV.U32 R21, RZ, RZ, R15 ;  /* 0x000000ffff152224 */ /* 0x002fc600078e000f */
[----:B--2---:R-:W2:Y:S02]  /*6330*/  LD.E R15, desc[UR36][R6.64+0x20] ;  /* 0x00002024060f7980 */ /* 0x004ea4000c101900 */
[----:B---3--:R-:W-:Y:S01]  /*6340*/  ISETP.GT.AND P2, PT, R21, R49, PT ;  /* 0x000000311500720c */ /* 0x008fe20003f44270 */
[----:B------:R-:W-:-:S12]  /*6350*/  VIADD R14, R14, 0x8 ;  /* 0x000000080e0e7836 */ /* 0x000fd80000000000 */
[----:B------:R1:W-:Y:S04]  /*6360*/  @P2 ST.E desc[UR36][R6.64+0x4], R49 ;  /* 0x0000043106002985 */ /* 0x0003e8000c101924 */
[----:B------:R-:W-:Y:S01]  /*6370*/  @P2 ST.E desc[UR36][R6.64+0x8], R21 ;  /* 0x0000081506002985 */ /* 0x000fe2000c101924 */
[----:B-1----:R-:W-:-:S05]  /*6380*/  @P2 IMAD.MOV.U32 R49, RZ, RZ, R21 ;  /* 0x000000ffff312224 */ /* 0x002fca00078e0015 */
[----:B----4-:R-:W-:-:S13]  /*6390*/  ISETP.GT.AND P2, PT, R49, R59, PT ;  /* 0x0000003b3100720c */ /* 0x010fda0003f44270 */
[----:B------:R1:W-:Y:S04]  /*63a0*/  @P2 ST.E desc[UR36][R6.64+0x8], R59 ;  /* 0x0000083b06002985 */ /* 0x0003e8000c101924 */
[----:B------:R-:W-:Y:S01]  /*63b0*/  @P2 ST.E desc[UR36][R6.64+0xc], R49 ;  /* 0x00000c3106002985 */ /* 0x000fe2000c101924 */
[----:B-1----:R-:W-:-:S05]  /*63c0*/  @P2 IMAD.MOV.U32 R59, RZ, RZ, R49 ;  /* 0x000000ffff3b2224 */ /* 0x002fca00078e0031 */
[----:B------:R-:W-:-:S13]  /*63d0*/  ISETP.GT.AND P2, PT, R59, R61, PT ;  /* 0x0000003d3b00720c */ /* 0x000fda0003f44270 */
        /* <DEDUP_REMOVED lines=15> */
[----:B--2---:R-:W-:-:S13]  /*64d0*/  ISETP.GT.AND P2, PT, R20, R15, PT ;  /* 0x0000000f1400720c */ /* 0x004fda0003f44270 */
[----:B------:R1:W-:Y:S04]  /*64e0*/  @P2 ST.E desc[UR36][R6.64+0x1c], R15 ;  /* 0x00001c0f06002985 */ /* 0x0003e8000c101924 */
[----:B------:R2:W-:Y:S01]  /*64f0*/  @P2 ST.E desc[UR36][R6.64+0x20], R20 ;  /* 0x0000201406002985 */ /* 0x0005e2000c101924 */
[----:B-1----:R-:W-:Y:S01]  /*6500*/  @P2 IMAD.MOV.U32 R15, RZ, RZ, R20 ;  /* 0x000000ffff0f2224 */ /* 0x002fe200078e0014 */
[----:B------:R-:W-:-:S13]  /*6510*/  ISETP.NE.AND P2, PT, R14, R13, PT ;  /* 0x0000000d0e00720c */ /* 0x000fda0003f45270 */
[----:B--2---:R-:W-:Y:S05]  /*6520*/  @P2 BRA `(.L_x_107) ;  /* 0xfffffffc00502947 */ /* 0x004fea000383ffff */
.L_x_106:
[----:B------:R-:W-:Y:S05]  /*6530*/  BSYNC.RECONVERGENT B3 ;  /* 0x0000000000037941 */ /* 0x000fea0003800200 */
.L_x_105:
[----:B------:R-:W-:Y:S05]  /*6540*/  @!P1 BRA `(.L_x_104) ;  /* 0x0000000000f89947 */ /* 0x000fea0003800000 */
[----:B------:R-:W-:Y:S01]  /*6550*/  IMAD.MOV R6, RZ, RZ, -R9 ;  /* 0x000000ffff067224 */ /* 0x000fe200078e0a09 */
[----:B------:R-:W-:Y:S04]  /*6560*/  BSSY.RECONVERGENT B3, `(.L_x_108) ;  /* 0x000001e000037945 */ /* 0x000fe80003800200 */
[----:B------:R-:W-:-:S05]  /*6570*/  PRMT R6, R6, 0x7710, RZ ;  /* 0x0000771006067816 */ /* 0x000fca00000000ff */
[----:B------:R-:W-:-:S05]  /*6580*/  IMAD.IADD R6, R41, 0x1, R6 ;  /* 0x0000000129067824 */ /* 0x000fca00078e0206 */
[----:B------:R-:W-:-:S04]  /*6590*/  LOP3.LUT R6, R6, 0x7, RZ, 0xc0, !PT ;  /* 0x0000000706067812 */ /* 0x000fc800078ec0ff */
[C---:B------:R-:W-:Y:S01]  /*65a0*/  LOP3.LUT P1, RZ, R6.reuse, 0x3, RZ, 0xc0, !PT ;  /* 0x0000000306ff7812 */ /* 0x040fe2000782c0ff */
[----:B------:R-:W-:-:S05]  /*65b0*/  VIADD R7, R6, 0xffffffff ;  /* 0xffffffff06077836 */ /* 0x000fca0000000000 */
[----:B------:R-:W-:-:S13]  /*65c0*/  ISETP.GE.U32.AND P2, PT, R7, 0x3, PT ;  /* 0x000000030700780c */ /* 0x000fda0003f46070 */
[----:B------:R-:W-:Y:S05]  /*65d0*/  @!P2 BRA `(.L_x_109) ;  /* 0x000000000058a947 */ /* 0x000fea0003800000 */
[----:B------:R-:W-:-:S05]  /*65e0*/  IMAD.WIDE.U32 R6, R13, 0x4, R10 ;  /* 0x000000040d067825 */ /* 0x000fca00078e000a */
[----:B------:R-:W2:Y:S04]  /*65f0*/  LD.E R14, desc[UR36][R6.64] ;  /* 0x00000024060e7980 */ /* 0x000ea8000c101900 */
[----:B------:R-:W2:Y:S04]  /*6600*/  LD.E R15, desc[UR36][R6.64+0x4] ;  /* 0x00000424060f7980 */ /* 0x000ea8000c101900 */
[----:B------:R-:W3:Y:S04]  /*6610*/  LD.E R21, desc[UR36][R6.64+0x8] ;  /* 0x0000082406157980 */ /* 0x000ee8000c101900 */
[----:B------:R-:W4:Y:S04]  /*6620*/  LD.E R49, desc[UR36][R6.64+0xc] ;  /* 0x00000c2406317980 */ /* 0x000f28000c101900 */
[----:B------:R-:W5:Y:S01]  /*6630*/  LD.E R20, desc[UR36][R6.64+0x10] ;  /* 0x0000102406147980 */ /* 0x000f62000c101900 */
[----:B------:R-:W-:Y:S01]  /*6640*/  VIADD R13, R13, 0x4 ;  /* 0x000000040d0d7836 */ /* 0x000fe20000000000 */
[----:B--2---:R-:W-:-:S13]  /*6650*/  ISETP.GT.AND P2, PT, R14, R15, PT ;  /* 0x0000000f0e00720c */ /* 0x004fda0003f44270 */
[----:B------:R1:W-:Y:S04]  /*6660*/  @P2 ST.E desc[UR36][R6.64], R15 ;  /* 0x0000000f06002985 */ /* 0x0003e8000c101924 */
[----:B------:R-:W-:Y:S01]  /*6670*/  @P2 ST.E desc[UR36][R6.64+0x4], R14 ;  /* 0x0000040e06002985 */ /* 0x000fe2000c101924 */
[----:B-1----:R-:W-:-:S05]  /*6680*/  @P2 IMAD.MOV.U32 R15, RZ, RZ, R14 ;  /* 0x000000ffff0f2224 */ /* 0x002fca00078e000e */
[----:B---3--:R-:W-:-:S13]  /*6690*/  ISETP.GT.AND P2, PT, R15, R21, PT ;  /* 0x000000150f00720c */ /* 0x008fda0003f44270 */
[----:B------:R1:W-:Y:S04]  /*66a0*/  @P2 ST.E desc[UR36][R6.64+0x4], R21 ;  /* 0x0000041506002985 */ /* 0x0003e8000c101924 */
[----:B------:R-:W-:Y:S01]  /*66b0*/  @P2 ST.E desc[UR36][R6.64+0x8], R15 ;  /* 0x0000080f06002985 */ /* 0x000fe2000c101924 */
[----:B-1----:R-:W-:-:S05]  /*66c0*/  @P2 IMAD.MOV.U32 R21, RZ, RZ, R15 ;  /* 0x000000ffff152224 */ /* 0x002fca00078e000f */
[----:B----4-:R-:W-:-:S13]  /*66d0*/  ISETP.GT.AND P2, PT, R21, R49, PT ;  /* 0x000000311500720c */ /* 0x010fda0003f44270 */
[----:B------:R1:W-:Y:S04]  /*66e0*/  @P2 ST.E desc[UR36][R6.64+0x8], R49 ;  /* 0x0000083106002985 */ /* 0x0003e8000c101924 */
[----:B------:R2:W-:Y:S01]  /*66f0*/  @P2 ST.E desc[UR36][R6.64+0xc], R21 ;  /* 0x00000c1506002985 */ /* 0x0005e2000c101924 */
[----:B-1----:R-:W-:-:S05]  /*6700*/  @P2 IMAD.MOV.U32 R49, RZ, RZ, R21 ;  /* 0x000000ffff312224 */ /* 0x002fca00078e0015 */
[----:B-----5:R-:W-:-:S13]  /*6710*/  ISETP.GT.AND P2, PT, R49, R20, PT ;  /* 0x000000143100720c */ /* 0x020fda0003f44270 */
[----:B------:R2:W-:Y:S04]  /*6720*/  @P2 ST.E desc[UR36][R6.64+0xc], R20 ;  /* 0x00000c1406002985 */ /* 0x0005e8000c101924 */
[----:B------:R2:W-:Y:S02]  /*6730*/  @P2 ST.E desc[UR36][R6.64+0x10], R49 ;  /* 0x0000103106002985 */ /* 0x0005e4000c101924 */
.L_x_109:
[----:B------:R-:W-:Y:S05]  /*6740*/  BSYNC.RECONVERGENT B3 ;  /* 0x0000000000037941 */ /* 0x000fea0003800200 */
.L_x_108:
[----:B------:R-:W-:Y:S05]  /*6750*/  @!P1 BRA `(.L_x_104) ;  /* 0x0000000000749947 */ /* 0x000fea0003800000 */
[----:B--2---:R-:W-:Y:S01]  /*6760*/  IMAD.MOV R7, RZ, RZ, -R3 ;  /* 0x000000ffff077224 */ /* 0x004fe200078e0a03 */
[----:B------:R-:W-:Y:S04]  /*6770*/  BSSY.RECONVERGENT B3, `(.L_x_110) ;  /* 0x0000014000037945 */ /* 0x000fe80003800200 */
[----:B------:R-:W-:-:S05]  /*6780*/  PRMT R7, R7, 0x7710, RZ ;  /* 0x0000771007077816 */ /* 0x000fca00000000ff */
[----:B------:R-:W-:-:S05]  /*6790*/  IMAD.IADD R7, R42, 0x1, R7 ;  /* 0x000000012a077824 */ /* 0x000fca00078e0207 */
[C---:B------:R-:W-:Y:S02]  /*67a0*/  LOP3.LUT R14, R7.reuse, 0x3, RZ, 0xc0, !PT ;  /* 0x00000003070e7812 */ /* 0x040fe400078ec0ff */
[----:B------:R-:W-:Y:S02]  /*67b0*/  LOP3.LUT R6, R7, 0x1, RZ, 0xc0, !PT ;  /* 0x0000000107067812 */ /* 0x000fe400078ec0ff */
[----:B------:R-:W-:Y:S02]  /*67c0*/  ISETP.NE.AND P2, PT, R14, 0x1, PT ;  /* 0x000000010e00780c */ /* 0x000fe40003f45270 */
[----:B------:R-:W-:-:S11]  /*67d0*/  ISETP.NE.U32.AND P1, PT, R6, 0x1, PT ;  /* 0x000000010600780c */ /* 0x000fd60003f25070 */
[----:B------:R-:W-:Y:S05]  /*67e0*/  @!P2 BRA `(.L_x_111) ;  /* 0x000000000030a947 */ /* 0x000fea0003800000 */
[----:B------:R-:W-:-:S05]  /*67f0*/  IMAD.WIDE.U32 R6, R13, 0x4, R10 ;  /* 0x000000040d067825 */ /* 0x000fca00078e000a */
[----:B------:R-:W2:Y:S04]  /*6800*/  LD.E R14, desc[UR36][R6.64] ;  /* 0x00000024060e7980 */ /* 0x000ea8000c101900 */
[----:B------:R-:W2:Y:S04]  /*6810*/  LD.E R15, desc[UR36][R6.64+0x4] ;  /* 0x00000424060f7980 */ /* 0x000ea8000c101900 */
[----:B------:R-:W3:Y:S01]  /*6820*/  LD.E R20, desc[UR36][R6.64+0x8] ;  /* 0x0000082406147980 */ /* 0x000ee2000c101900 */
[----:B------:R-:W-:Y:S01]  /*6830*/  VIADD R13, R13, 0x2 ;  /* 0x000000020d0d7836 */ /* 0x000fe20000000000 */
[----:B--2---:R-:W-:-:S13]  /*6840*/  ISETP.GT.AND P2, PT, R14, R15, PT ;  /* 0x0000000f0e00720c */ /* 0x004fda0003f44270 */
[----:B------:R1:W-:Y:S04]  /*6850*/  @P2 ST.E desc[UR36][R6.64], R15 ;  /* 0x0000000f06002985 */ /* 0x0003e8000c101924 */
[----:B------:R2:W-:Y:S01]  /*6860*/  @P2 ST.E desc[UR36][R6.64+0x4], R14 ;  /* 0x0000040e06002985 */ /* 0x0005e2000c101924 */
[----:B-1----:R-:W-:-:S05]  /*6870*/  @P2 IMAD.MOV.U32 R15, RZ, RZ, R14 ;  /* 0x000000ffff0f2224 */ /* 0x002fca00078e000e */
[----:B---3--:R-:W-:-:S13]  /*6880*/  ISETP.GT.AND P2, PT, R15, R20, PT ;  /* 0x000000140f00720c */ /* 0x008fda0003f44270 */
[----:B------:R2:W-:Y:S04]  /*6890*/  @P2 ST.E desc[UR36][R6.64+0x4], R20 ;  /* 0x0000041406002985 */ /* 0x0005e8000c101924 */
[----:B------:R2:W-:Y:S02]  /*68a0*/  @P2 ST.E desc[UR36][R6.64+0x8], R15 ;  /* 0x0000080f06002985 */ /* 0x0005e4000c101924 */
.L_x_111:
[----:B------:R-:W-:Y:S05]  /*68b0*/  BSYNC.RECONVERGENT B3 ;  /* 0x0000000000037941 */ /* 0x000fea0003800200 */
.L_x_110:
[----:B------:R-:W-:Y:S05]  /*68c0*/  @P1 BRA `(.L_x_104) ;  /* 0x0000000000181947 */ /* 0x000fea0003800000 */
[----:B--2---:R-:W-:-:S05]  /*68d0*/  IMAD.WIDE.U32 R6, R13, 0x4, R10 ;  /* 0x000000040d067825 */ /* 0x004fca00078e000a */
[----:B------:R-:W2:Y:S04]  /*68e0*/  LD.E R13, desc[UR36][R6.64] ;  /* 0x00000024060d7980 */ /* 0x000ea8000c101900 */
[----:B------:R-:W2:Y:S02]  /*68f0*/  LD.E R14, desc[UR36][R6.64+0x4] ;  /* 0x00000424060e7980 */ /* 0x000ea4000c101900 */
[----:B--2---:R-:W-:-:S13]  /*6900*/  ISETP.GT.AND P1, PT, R13, R14, PT ;  /* 0x0000000e0d00720c */ /* 0x004fda0003f24270 */
[----:B------:R1:W-:Y:S04]  /*6910*/  @P1 ST.E desc[UR36][R6.64], R14 ;  /* 0x0000000e06001985 */ /* 0x0003e8000c101924 */
[----:B------:R1:W-:Y:S02]  /*6920*/  @P1 ST.E desc[UR36][R6.64+0x4], R13 ;  /* 0x0000040d06001985 */ /* 0x0003e4000c101924 */
.L_x_104:
[----:B------:R-:W-:Y:S05]  /*6930*/  BSYNC.RECONVERGENT B0 ;  /* 0x0000000000007941 */ /* 0x000fea0003800200 */
.L_x_103:
[----:B------:R-:W-:Y:S02]  /*6940*/  VIADD R8, R8, 0x1 ;  /* 0x0000000108087836 */ /* 0x000fe40000000000 */
[----:B------:R-:W-:Y:S02]  /*6950*/  VIADD R9, R9, 0x1 ;  /* 0x0000000109097836 */ /* 0x000fe40000000000 */
[----:B------:R-:W-:Y:S01]  /*6960*/  VIADD R3, R3, 0x1 ;  /* 0x0000000103037836 */ /* 0x000fe20000000000 */
[----:B------:R-:W-:Y:S01]  /*6970*/  ISETP.NE.AND P1, PT, R8, R37, PT ;  /* 0x000000250800720c */ /* 0x000fe20003f25270 */
[----:B------:R-:W-:-:S12]  /*6980*/  VIADD R12, R12, 0xffffffff ;  /* 0xffffffff0c0c7836 */ /* 0x000fd80000000000 */
[----:B------:R-:W-:Y:S05]  /*6990*/  @P1 BRA `(.L_x_112) ;  /* 0xfffffff400fc1947 */ /* 0x000fea000383ffff */
[----:B------:R-:W-:Y:S05]  /*69a0*/  BSYNC.RECONVERGENT B1 ;  /* 0x0000000000017941 */ /* 0x000fea0003800200 */
.L_x_102:
[----:B------:R-:W3:Y:S02]  /*69b0*/  LDCU UR4, c[0x0][0x3a4] ;  /* 0x00007480ff0477ac */ /* 0x000ee40008000800 */
[----:B---3--:R-:W-:-:S09]  /*69c0*/  UISETP.GE.AND UP0, UPT, UR4, 0x1, UPT ;  /* 0x000000010400788c */ /* 0x008fd2000bf06270 */
[----:B------:R-:W-:Y:S05]  /*69d0*/  BRA.U !UP0, `(.L_x_113) ;  /* 0x00000005084c7547 */ /* 0x000fea000b800000 */
[----:B------:R-:W-:Y:S01]  /*69e0*/  UISETP.GE.U32.AND UP0, UPT, UR4, 0x4, UPT ;  /* 0x000000040400788c */ /* 0x000fe2000bf06070 */
[----:B------:R-:W-:Y:S02]  /*69f0*/  IMAD.MOV.U32 R3, RZ, RZ, RZ ;  /* 0x000000ffff037224 */ /* 0x000fe400078e00ff */
[----:B--2---:R-:W-:-:S06]  /*6a00*/  IMAD.MOV.U32 R15, RZ, RZ, RZ ;  /* 0x000000ffff0f7224 */ /* 0x004fcc00078e00ff */
[----:B------:R-:W-:Y:S05]  /*6a10*/  BRA.U !UP0, `(.L_x_114) ;  /* 0x0000000108b87547 */ /* 0x000fea000b800000 */
[----:B------:R-:W-:Y:S01]  /*6a20*/  BSSY.RECONVERGENT B0, `(.L_x_115) ;  /* 0x000002c000007945 */ /* 0x000fe20003800200 */
[----:B------:R-:W-:Y:S02]  /*6a30*/  IMAD.MOV.U32 R3, RZ, RZ, RZ ;  /* 0x000000ffff037224 */ /* 0x000fe400078e00ff */
[----:B------:R-:W-:-:S07]  /*6a40*/  IMAD.MOV.U32 R15, RZ, RZ, RZ ;  /* 0x000000ffff0f7224 */ /* 0x000fce00078e00ff */
.L_x_121:
[C---:B------:R-:W-:Y:S01]  /*6a50*/  ISETP.NE.AND P2, PT, R3.reuse, RZ, PT ;  /* 0x000000ff0300720c */ /* 0x040fe20003f45270 */
[C---:B-1----:R-:W-:Y:S01]  /*6a60*/  IMAD.WIDE.U32 R8, R3.reuse, 0x4, R10 ;  /* 0x0000000403087825 */ /* 0x042fe200078e000a */
[----:B------:R-:W-:Y:S04]  /*6a70*/  BSSY.RECONVERGENT B1, `(.L_x_116) ;  /* 0x0000011000017945 */ /* 0x000fe80003800200 */
[----:B------:R-:W-:Y:S01]  /*6a80*/  BSSY.RELIABLE B3, `(.L_x_117) ;  /* 0x000000b000037945 */ /* 0x000fe20003800100 */
[----:B------:R-:W-:-:S05]  /*6a90*/  VIADD R3, R3, 0x4 ;  /* 0x0000000403037836 */ /* 0x000fca0000000000 */
[----:B------:R-:W-:Y:S01]  /*6aa0*/  ISETP.NE.AND P1, PT, R3, R39, PT ;  /* 0x000000270300720c */ /* 0x000fe20003f25270 */
[----:B----4-:R-:W-:-:S12]  /*6ab0*/  @P2 BRA `(.L_x_118) ;  /* 0x0000000000082947 */ /* 0x010fd80003800000 */
[----:B------:R2:W5:Y:S01]  /*6ac0*/  LD.E R21, desc[UR36][R10.64] ;  /* 0x000000240a157980 */ /* 0x000562000c101900 */
[----:B------:R-:W-:Y:S05]  /*6ad0*/  BRA `(.L_x_119) ;  /* 0x0000000000147947 */ /* 0x000fea0003800000 */
.L_x_118:
[----:B------:R-:W2:Y:S04]  /*6ae0*/  LD.E R21, desc[UR36][R8.64] ;  /* 0x0000002408157980 */ /* 0x000ea8000c101900 */
[----:B-1----:R-:W2:Y:S02]  /*6af0*/  LD.E R6, desc[UR36][R8.64+-0x4] ;  /* 0xfffffc2408067980 */ /* 0x002ea4000c101900 */
[----:B--2---:R-:W-:-:S13]  /*6b00*/  ISETP.NE.AND P2, PT, R21, R6, PT ;  /* 0x000000061500720c */ /* 0x004fda0003f45270 */
[----:B------:R-:W-:Y:S05]  /*6b10*/  @!P2 BREAK.RELIABLE B3 ;  /* 0x000000000003a942 */ /* 0x000fea0003800100 */
[----:B------:R-:W-:Y:S05]  /*6b20*/  @!P2 BRA `(.L_x_120) ;  /* 0x000000000014a947 */ /* 0x000fea0003800000 */
.L_x_119:
[----:B------:R-:W-:Y:S05]  /*6b30*/  BSYNC.RELIABLE B3 ;  /* 0x0000000000037941 */ /* 0x000fea0003800100 */
.L_x_117:
[----:B-1----:R-:W-:-:S05]  /*6b40*/  IMAD.WIDE R6, R15, 0x4, R10 ;  /* 0x000000040f067825 */ /* 0x002fca00078e020a */
[----:B-----5:R1:W-:Y:S04]  /*6b50*/  ST.E desc[UR36][R6.64], R21 ;  /* 0x0000001506007985 */ /* 0x0203e8000c101924 */
[----:B-1----:R1:W5:Y:S01]  /*6b60*/  LD.E R21, desc[UR36][R8.64] ;  /* 0x0000002408157980 */ /* 0x002362000c101900 */
[----:B------:R-:W-:-:S07]  /*6b70*/  VIADD R15, R15, 0x1 ;  /* 0x000000010f0f7836 */ /* 0x000fce0000000000 */
.L_x_120:
[----:B------:R-:W-:Y:S05]  /*6b80*/  BSYNC.RECONVERGENT B1 ;  /* 0x0000000000017941 */ /* 0x000fea0003800200 */
.L_x_116:
[----:B------:R-:W3:Y:S02]  /*6b90*/  LD.E R14, desc[UR36][R8.64+0x4] ;  /* 0x00000424080e7980 */ /* 0x000ee4000c101900 */
[----:B---3-5:R-:W-:-:S13]  /*6ba0*/  ISETP.NE.AND P2, PT, R14, R21, PT ;  /* 0x000000150e00720c */ /* 0x028fda0003f45270 */
[----:B------:R-:W-:-:S05]  /*6bb0*/  @P2 IMAD.WIDE R12, R15, 0x4, R10 ;  /* 0x000000040f0c2825 */ /* 0x000fca00078e020a */
[----:B------:R3:W-:Y:S04]  /*6bc0*/  @P2 ST.E desc[UR36][R12.64], R14 ;  /* 0x0000000e0c002985 */ /* 0x0007e8000c101924 */
[----:B------:R-:W4:Y:S04]  /*6bd0*/  @P2 LD.E R21, desc[UR36][R8.64+0x4] ;  /* 0x0000042408152980 */ /* 0x000f28000c101900 */
[----:B------:R-:W4:Y:S01]  /*6be0*/  LD.E R20, desc[UR36][R8.64+0x8] ;  /* 0x0000082408147980 */ /* 0x000f22000c101900 */
[----:B------:R-:W-:-:S04]  /*6bf0*/  @P2 VIADD R6, R15, 0x1 ;  /* 0x000000010f062836 */ /* 0x000fc80000000000 */
[----:B------:R-:W-:Y:S01]  /*6c00*/  @P2 IMAD.MOV.U32 R15, RZ, RZ, R6 ;  /* 0x000000ffff0f2224 */ /* 0x000fe200078e0006 */
[----:B----4-:R-:W-:-:S13]  /*6c10*/  ISETP.NE.AND P2, PT, R20, R21, PT ;  /* 0x000000151400720c */ /* 0x010fda0003f45270 */
[----:B------:R-:W-:-:S05]  /*6c20*/  @P2 IMAD.WIDE R6, R15, 0x4, R10 ;  /* 0x000000040f062825 */ /* 0x000fca00078e020a */
[----:B------:R4:W-:Y:S04]  /*6c30*/  @P2 ST.E desc[UR36][R6.64], R20 ;  /* 0x0000001406002985 */ /* 0x0009e8000c101924 */
[----:B------:R-:W2:Y:S04]  /*6c40*/  @P2 LD.E R21, desc[UR36][R8.64+0x8] ;  /* 0x0000082408152980 */ /* 0x000ea8000c101900 */
[----:B------:R-:W2:Y:S01]  /*6c50*/  LD.E R49, desc[UR36][R8.64+0xc] ;  /* 0x00000c2408317980 */ /* 0x000ea2000c101900 */
[----:B------:R-:W-:-:S04]  /*6c60*/  @P2 VIADD R58, R15, 0x1 ;  /* 0x000000010f3a2836 */ /* 0x000fc80000000000 */
[----:B------:R-:W-:Y:S01]  /*6c70*/  @P2 IMAD.MOV.U32 R15, RZ, RZ, R58 ;  /* 0x000000ffff0f2224 */ /* 0x000fe200078e003a */
[----:B--2---:R-:W-:-:S13]  /*6c80*/  ISETP.NE.AND P2, PT, R49, R21, PT ;  /* 0x000000153100720c */ /* 0x004fda0003f45270 */
[----:B---3--:R-:W-:-:S04]  /*6c90*/  @P2 IMAD.WIDE R12, R15, 0x4, R10 ;  /* 0x000000040f0c2825 */ /* 0x008fc800078e020a */
[----:B------:R-:W-:Y:S01]  /*6ca0*/  @P2 VIADD R14, R15, 0x1 ;  /* 0x000000010f0e2836 */ /* 0x000fe20000000000 */
[----:B------:R4:W-:Y:S03]  /*6cb0*/  @P2 ST.E desc[UR36][R12.64], R49 ;  /* 0x000000310c002985 */ /* 0x0009e6000c101924 */
[----:B------:R-:W-:Y:S01]  /*6cc0*/  @P2 IMAD.MOV.U32 R15, RZ, RZ, R14 ;  /* 0x000000ffff0f2224 */ /* 0x000fe200078e000e */
[----:B------:R-:W-:Y:S06]  /*6cd0*/  @P1 BRA `(.L_x_121) ;  /* 0xfffffffc005c1947 */ /* 0x000fec000383ffff */
[----:B------:R-:W-:Y:S05]  /*6ce0*/  BSYNC.RECONVERGENT B0 ;  /* 0x0000000000007941 */ /* 0x000fea0003800200 */
.L_x_115:
[----:B------:R-:W-:-:S07]  /*6cf0*/  IMAD.MOV.U32 R3, RZ, RZ, R39 ;  /* 0x000000ffff037224 */ /* 0x000fce00078e0027 */
.L_x_114:
[----:B------:R-:W-:-:S13]  /*6d00*/  ISETP.NE.AND P1, PT, R38, RZ, PT ;  /* 0x000000ff2600720c */ /* 0x000fda0003f25270 */
[----:B------:R-:W-:Y:S05]  /*6d10*/  @!P1 BRA `(.L_x_113) ;  /* 0x00000000007c9947 */ /* 0x000fea0003800000 */
[C---:B------:R-:W-:Y:S01]  /*6d20*/  ISETP.NE.AND P1, PT, R3.reuse, RZ, PT ;  /* 0x000000ff0300720c */ /* 0x040fe20003f25270 */
[----:B------:R-:W-:Y:S01]  /*6d30*/  BSSY.RECONVERGENT B0, `(.L_x_122) ;  /* 0x000000d000007945 */ /* 0x000fe20003800200 */
[----:B-1----:R-:W-:-:S11]  /*6d40*/  IMAD.WIDE.U32 R8, R3, 0x4, R10 ;  /* 0x0000000403087825 */ /* 0x002fd600078e000a */
[----:B------:R-:W-:Y:S05]  /*6d50*/  @P1 BRA `(.L_x_123) ;  /* 0x0000000000081947 */ /* 0x000fea0003800000 */
[----:B------:R1:W5:Y:S01]  /*6d60*/  LD.E R3, desc[UR36][R10.64] ;  /* 0x000000240a037980 */ /* 0x000362000c101900 */
[----:B------:R-:W-:Y:S05]  /*6d70*/  BRA `(.L_x_124) ;  /* 0x0000000000107947 */ /* 0x000fea0003800000 */
.L_x_123:
[----:B------:R-:W2:Y:S04]  /*6d80*/  LD.E R3, desc[UR36][R8.64] ;  /* 0x0000002408037980 */ /* 0x000ea8000c101900 */
[----:B----4-:R-:W2:Y:S02]  /*6d90*/  LD.E R6, desc[UR36][R8.64+-0x4] ;  /* 0xfffffc2408067980 */ /* 0x010ea4000c101900 */
[----:B--2---:R-:W-:-:S13]  /*6da0*/  ISETP.NE.AND P1, PT, R3, R6, PT ;  /* 0x000000060300720c */ /* 0x004fda0003f25270 */
[----:B------:R-:W-:Y:S05]  /*6db0*/  @!P1 BRA `(.L_x_125) ;  /* 0x0000000000109947 */ /* 0x000fea0003800000 */
.L_x_124:
[----:B----4-:R-:W-:-:S04]  /*6dc0*/  IMAD.WIDE R6, R15, 0x4, R10 ;  /* 0x000000040f067825 */ /* 0x010fc800078e020a */
[----:B------:R-:W-:Y:S01]  /*6dd0*/  VIADD R12, R15, 0x1 ;  /* 0x000000010f0c7836 */ /* 0x000fe20000000000 */
[----:B-----5:R2:W-:Y:S03]  /*6de0*/  ST.E desc[UR36][R6.64], R3 ;  /* 0x0000000306007985 */ /* 0x0205e6000c101924 */
[----:B------:R-:W-:-:S07]  /*6df0*/  IMAD.MOV.U32 R15, RZ, RZ, R12 ;  /* 0x000000ffff0f7224 */ /* 0x000fce00078e000c */
.L_x_125:
[----:B------:R-:W-:Y:S05]  /*6e00*/  BSYNC.RECONVERGENT B0 ;  /* 0x0000000000007941 */ /* 0x000fea0003800200 */
.L_x_122:
[----:B------:R-:W-:-:S13]  /*6e10*/  ISETP.NE.AND P1, PT, R38, 0x1, PT ;  /* 0x000000012600780c */ /* 0x000fda0003f25270 */
[----:B------:R-:W-:Y:S05]  /*6e20*/  @!P1 BRA `(.L_x_113) ;  /* 0x0000000000389947 */ /* 0x000fea0003800000 */
[----:B------:R-:W3:Y:S04]  /*6e30*/  LD.E R12, desc[UR36][R8.64+0x4] ;  /* 0x00000424080c7980 */ /* 0x000ee8000c101900 */
[----:B--2---:R-:W3:Y:S01]  /*6e40*/  LD.E R3, desc[UR36][R8.64] ;  /* 0x0000002408037980 */ /* 0x004ee2000c101900 */
[----:B------:R-:W-:Y:S02]  /*6e50*/  ISETP.NE.AND P2, PT, R38, 0x2, PT ;  /* 0x000000022600780c */ /* 0x000fe40003f45270 */
[----:B---3--:R-:W-:-:S13]  /*6e60*/  ISETP.NE.AND P1, PT, R12, R3, PT ;  /* 0x000000030c00720c */ /* 0x008fda0003f25270 */
[----:B------:R-:W-:-:S04]  /*6e70*/  @P1 IMAD.WIDE R6, R15, 0x4, R10 ;  /* 0x000000040f061825 */ /* 0x000fc800078e020a */
[----:B------:R-:W-:Y:S01]  /*6e80*/  @P1 VIADD R3, R15, 0x1 ;  /* 0x000000010f031836 */ /* 0x000fe20000000000 */
[----:B------:R3:W-:Y:S03]  /*6e90*/  @P1 ST.E desc[UR36][R6.64], R12 ;  /* 0x0000000c06001985 */ /* 0x0007e6000c101924 */
[----:B------:R-:W-:Y:S01]  /*6ea0*/  @P1 IMAD.MOV.U32 R15, RZ, RZ, R3 ;  /* 0x000000ffff0f1224 */ /* 0x000fe200078e0003 */
[----:B------:R-:W-:Y:S06]  /*6eb0*/  @!P2 BRA `(.L_x_113) ;  /* 0x000000000014a947 */ /* 0x000fec0003800000 */
[----:B---3--:R-:W2:Y:S04]  /*6ec0*/  LD.E R6, desc[UR36][R8.64+0x8] ;  /* 0x0000082408067980 */ /* 0x008ea8000c101900 */
[----:B------:R-:W2:Y:S02]  /*6ed0*/  LD.E R3, desc[UR36][R8.64+0x4] ;  /* 0x0000042408037980 */ /* 0x000ea4000c101900 */
[----:B--2---:R-:W-:-:S13]  /*6ee0*/  ISETP.NE.AND P1, PT, R6, R3, PT ;  /* 0x000000030600720c */ /* 0x004fda0003f25270 */
[----:B01----:R-:W-:-:S05]  /*6ef0*/  @P1 IMAD.WIDE R10, R15, 0x4, R10 ;  /* 0x000000040f0a1825 */ /* 0x003fca00078e020a */
[----:B------:R0:W-:Y:S02]  /*6f00*/  @P1 ST.E desc[UR36][R10.64], R6 ;  /* 0x000000060a001985 */ /* 0x0001e4000c101924 */
.L_x_113:
[----:B------:R-:W-:Y:S05]  /*6f10*/  @P0 BRA `(.L_x_126) ;  /* 0xfffffff000600947 */ /* 0x000fea000383ffff */
[----:B------:R-:W-:Y:S05]  /*6f20*/  BSYNC.RECONVERGENT B2 ;  /* 0x0000000000027941 */ /* 0x000fea0003800200 */
.L_x_101:
[----:B------:R-:W-:-:S13]  /*6f30*/  ISETP.GT.AND P0, PT, R22, -0x1, PT ;  /* 0xffffffff1600780c */ /* 0x000fda0003f04270 */
[----:B------:R-:W-:Y:S05]  /*6f40*/  @P0 BRA `(.L_x_127) ;  /* 0x0000000800040947 */ /* 0x000fea0003800000 */
[C---:B------:R-:W-:Y:S01]  /*6f50*/  IADD3 R0, PT, PT, -R54.reuse, 0xc, RZ ;  /* 0x0000000c36007810 */ /* 0x040fe20007ffe1ff */
[--C-:B012---:R-:W-:Y:S01]  /*6f60*/  IMAD.MOV.U32 R3, RZ, RZ, R51.reuse ;  /* 0x000000ffff037224 */ /* 0x107fe200078e0033 */
[----:B------:R-:W-:Y:S02]  /*6f70*/  IADD3 R10, P1, PT, R54, R50, RZ ;  /* 0x00000032360a7210 */ /* 0x000fe40007f3e0ff */
[----:B------:R-:W-:Y:S01]  /*6f80*/  LOP3.LUT R14, R0, 0xc, RZ, 0xc0, !PT ;  /* 0x0000000c000e7812 */ /* 0x000fe200078ec0ff */
[----:B------:R-:W-:Y:S02]  /*6f90*/  IMAD.MOV.U32 R0, RZ, RZ, R50 ;  /* 0x000000ffff007224 */ /* 0x000fe400078e0032 */
[----:B------:R-:W-:Y:S01]  /*6fa0*/  IMAD.X R11, R55, 0x1, R51, P1 ;  /* 0x00000001370b7824 */ /* 0x000fe200008e0633 */
[----:B------:R-:W-:Y:S01]  /*6fb0*/  ISETP.NE.U32.AND P0, PT, R14, 0xc, PT ;  /* 0x0000000c0e00780c */ /* 0x000fe20003f05070 */
[----:B----4-:R-:W-:Y:S02]  /*6fc0*/  IMAD.MOV.U32 R13, RZ, RZ, R10 ;  /* 0x000000ffff0d7224 */ /* 0x010fe400078e000a */
[----:B---3--:R-:W-:Y:S01]  /*6fd0*/  IMAD.MOV.U32 R12, RZ, RZ, R11 ;  /* 0x000000ffff0c7224 */ /* 0x008fe200078e000b */
[----:B------:R-:W-:-:S13]  /*6fe0*/  ISETP.NE.AND.EX P0, PT, RZ, RZ, PT, P0 ;  /* 0x000000ffff00720c */ /* 0x000fda0003f05300 */
[----:B------:R-:W-:Y:S05]  /*6ff0*/  @!P0 BRA `(.L_x_128) ;  /* 0x0000000000808947 */ /* 0x000fea0003800000 */
[----:B------:R-:W2:Y:S01]  /*7000*/  LD.E R15, desc[UR36][R10.64] ;  /* 0x000000240a0f7980 */ /* 0x000ea2000c101900 */
[----:B------:R-:W-:Y:S01]  /*7010*/  IMAD.MOV.U32 R8, RZ, RZ, R50 ;  /* 0x000000ffff087224 */ /* 0x000fe200078e0032 */
[----:B------:R-:W-:Y:S01]  /*7020*/  ISETP.NE.U32.AND P0, PT, R14, RZ, PT ;  /* 0x000000ff0e00720c */ /* 0x000fe20003f05070 */
[--C-:B------:R-:W-:Y:S01]  /*7030*/  IMAD.MOV.U32 R9, RZ, RZ, R51.reuse ;  /* 0x000000ffff097224 */ /* 0x100fe200078e0033 */
[----:B------:R-:W-:Y:S02]  /*7040*/  IADD3 R0, P1, PT, R50, 0x4, RZ ;  /* 0x0000000432007810 */ /* 0x000fe40007f3e0ff */
[----:B------:R-:W-:Y:S02]  /*7050*/  ISETP.NE.AND.EX P0, PT, RZ, RZ, PT, P0 ;  /* 0x000000ffff00720c */ /* 0x000fe40003f05300 */
[----:B------:R-:W-:Y:S01]  /*7060*/  IADD3 R13, P2, PT, R10, 0x4, RZ ;  /* 0x000000040a0d7810 */ /* 0x000fe20007f5e0ff */
[----:B------:R-:W-:-:S04]  /*7070*/  IMAD.X R3, RZ, RZ, R51, P1 ;  /* 0x000000ffff037224 */ /* 0x000fc800008e0633 */
[----:B------:R-:W-:Y:S01]  /*7080*/  IMAD.X R12, RZ, RZ, R11, P2 ;  /* 0x000000ffff0c7224 */ /* 0x000fe200010e060b */
[----:B--2---:R0:W-:Y:S05]  /*7090*/  ST.E desc[UR36][R8.64], R15 ;  /* 0x0000000f08007985 */ /* 0x0041ea000c101924 */
[----:B------:R-:W-:Y:S05]  /*70a0*/  @!P0 BRA `(.L_x_128) ;  /* 0x0000000000548947 */ /* 0x000fea0003800000 */
[----:B------:R-:W-:Y:S02]  /*70b0*/  IMAD.MOV.U32 R6, RZ, RZ, R13 ;  /* 0x000000ffff067224 */ /* 0x000fe400078e000d */
[----:B------:R-:W-:-:S05]  /*70c0*/  IMAD.MOV.U32 R7, RZ, RZ, R12 ;  /* 0x000000ffff077224 */ /* 0x000fca00078e000c */
[----:B------:R-:W2:Y:S01]  /*70d0*/  LD.E R6, desc[UR36][R6.64] ;  /* 0x0000002406067980 */ /* 0x000ea2000c101900 */
[----:B------:R-:W-:Y:S02]  /*70e0*/  ISETP.NE.U32.AND P0, PT, R14, 0x4, PT ;  /* 0x000000040e00780c */ /* 0x000fe40003f05070 */
[----:B------:R-:W-:Y:S02]  /*70f0*/  IADD3 R13, P2, PT, R10, 0x8, RZ ;  /* 0x000000080a0d7810 */ /* 0x000fe40007f5e0ff */
[----:B------:R-:W-:-:S03]  /*7100*/  ISETP.NE.AND.EX P0, PT, RZ, RZ, PT, P0 ;  /* 0x000000ffff00720c */ /* 0x000fc60003f05300 */
[----:B------:R-:W-:Y:S01]  /*7110*/  IMAD.X R12, RZ, RZ, R11, P2 ;  /* 0x000000ffff0c7224 */ /* 0x000fe200010e060b */
[----:B--2---:R-:W-:-:S13]  /*7120*/  ISETP.NE.AND P1, PT, R6, R15, PT ;  /* 0x0000000f0600720c */ /* 0x004fda0003f25270 */
[----:B------:R1:W-:Y:S01]  /*7130*/  @P1 ST.E desc[UR36][R8.64+0x4], R6 ;  /* 0x0000040608001985 */ /* 0x0003e2000c101924 */
[----:B------:R-:W-:-:S05]  /*7140*/  @P1 IADD3 R0, P2, PT, R50, 0x8, RZ ;  /* 0x0000000832001810 */ /* 0x000fca0007f5e0ff */
[----:B------:R-:W-:Y:S01]  /*7150*/  @P1 IMAD.X R3, RZ, RZ, R51, P2 ;  /* 0x000000ffff031224 */ /* 0x000fe200010e0633 */
[----:B------:R-:W-:Y:S07]  /*7160*/  @!P0 BRA `(.L_x_128) ;  /* 0x0000000000248947 */ /* 0x000fee0003800000 */
[----:B01----:R-:W2:Y:S01]  /*7170*/  LD.E R9, desc[UR36][R10.64+0x8] ;  /* 0x000008240a097980 */ /* 0x003ea2000c101900 */
[----:B------:R-:W-:-:S05]  /*7180*/  IADD3 R13, P1, PT, R10, 0xc, RZ ;  /* 0x0000000c0a0d7810 */ /* 0x000fca0007f3e0ff */
[----:B------:R-:W-:Y:S01]  /*7190*/  IMAD.X R12, RZ, RZ, R11, P1 ;  /* 0x000000ffff0c7224 */ /* 0x000fe200008e060b */
[----:B--2---:R-:W-:-:S13]  /*71a0*/  ISETP.NE.AND P0, PT, R9, R6, PT ;  /* 0x000000060900720c */ /* 0x004fda0003f05270 */
[----:B------:R-:W-:Y:S01]  /*71b0*/  @P0 IMAD.MOV.U32 R6, RZ, RZ, R0 ;  /* 0x000000ffff060224 */ /* 0x000fe200078e0000 */
[----:B------:R-:W-:Y:S01]  /*71c0*/  @P0 IADD3 R0, P2, PT, R0, 0x4, RZ ;  /* 0x0000000400000810 */ /* 0x000fe20007f5e0ff */
[----:B------:R-:W-:-:S04]  /*71d0*/  @P0 IMAD.MOV.U32 R7, RZ, RZ, R3 ;  /* 0x000000ffff070224 */ /* 0x000fc800078e0003 */
[----:B------:R-:W-:Y:S01]  /*71e0*/  @P0 IMAD.X R3, RZ, RZ, R3, P2 ;  /* 0x000000ffff030224 */ /* 0x000fe200010e0603 */
[----:B------:R2:W-:Y:S07]  /*71f0*/  @P0 ST.E desc[UR36][R6.64], R9 ;  /* 0x0000000906000985 */ /* 0x0005ee000c101924 */
.L_x_128:
[----:B------:R-:W-:Y:S01]  /*7200*/  ISETP.GT.U32.AND P0, PT, R54, -0x10, PT ;  /* 0xfffffff03600780c */ /* 0x000fe20003f04070 */
[----:B------:R-:W-:Y:S03]  /*7210*/  BSSY.RECONVERGENT B0, `(.L_x_127) ;  /* 0x0000054000007945 */ /* 0x000fe60003800200 */
[----:B------:R-:W-:-:S13]  /*7220*/  ISETP.GT.U32.AND.EX P0, PT, R55, -0x1, PT, P0 ;  /* 0xffffffff3700780c */ /* 0x000fda0003f04100 */
[----:B------:R-:W-:Y:S05]  /*7230*/  @P0 BRA `(.L_x_129) ;  /* 0x0000000400440947 */ /* 0x000fea0003800000 */
.L_x_146:
[----:B01----:R-:W-:Y:S02]  /*7240*/  IMAD.MOV.U32 R8, RZ, RZ, R13 ;  /* 0x000000ffff087224 */ /* 0x003fe400078e000d */
[----:B--2---:R-:W-:-:S05]  /*7250*/  IMAD.MOV.U32 R9, RZ, RZ, R12 ;  /* 0x000000ffff097224 */ /* 0x004fca00078e000c */
[----:B------:R0:W5:Y:S01]  /*7260*/  LD.E R13, desc[UR36][R8.64] ;  /* 0x00000024080d7980 */ /* 0x000162000c101900 */
[----:B------:R-:W-:Y:S01]  /*7270*/  ISETP.NE.U32.AND P0, PT, R8, R10, PT ;  /* 0x0000000a0800720c */ /* 0x000fe20003f05070 */
[----:B------:R-:W-:Y:S04]  /*7280*/  BSSY.RECONVERGENT B1, `(.L_x_130) ;  /* 0x000000e000017945 */ /* 0x000fe80003800200 */
[----:B------:R-:W-:Y:S01]  /*7290*/  BSSY.RELIABLE B2, `(.L_x_131) ;  /* 0x0000007000027945 */ /* 0x000fe20003800100 */
[----:B------:R-:W-:-:S13]  /*72a0*/  ISETP.NE.AND.EX P0, PT, R9, R11, PT, P0 ;  /* 0x0000000b0900720c */ /* 0x000fda0003f05300 */
[----:B0-----:R-:W-:Y:S05]  /*72b0*/  @!P0 BRA `(.L_x_132) ;  /* 0x0000000000108947 */ /* 0x001fea0003800000 */
[----:B------:R-:W2:Y:S02]  /*72c0*/  LD.E R6, desc[UR36][R8.64+-0x4] ;  /* 0xfffffc2408067980 */ /* 0x000ea4000c101900 */
[----:B--2--5:R-:W-:-:S13]  /*72d0*/  ISETP.NE.AND P0, PT, R13, R6, PT ;  /* 0x000000060d00720c */ /* 0x024fda0003f05270 */
[----:B------:R-:W-:Y:S05]  /*72e0*/  @!P0 BREAK.RELIABLE B2 ;  /* 0x0000000000028942 */ /* 0x000fea0003800100 */
[----:B------:R-:W-:Y:S05]  /*72f0*/  @!P0 BRA `(.L_x_133) ;  /* 0x0000000000188947 */ /* 0x000fea0003800000 */
.L_x_132:
[----:B------:R-:W-:Y:S05]  /*7300*/  BSYNC.RELIABLE B2 ;  /* 0x0000000000027941 */ /* 0x000fea0003800100 */
.L_x_131:
[----:B------:R-:W-:Y:S01]  /*7310*/  IMAD.MOV.U32 R6, RZ, RZ, R0 ;  /* 0x000000ffff067224 */ /* 0x000fe200078e0000 */
[----:B------:R-:W-:Y:S01]  /*7320*/  IADD3 R0, P0, PT, R0, 0x4, RZ ;  /* 0x0000000400007810 */ /* 0x000fe20007f1e0ff */
[----:B------:R-:W-:-:S04]  /*7330*/  IMAD.MOV.U32 R7, RZ, RZ, R3 ;  /* 0x000000ffff077224 */ /* 0x000fc800078e0003 */
[----:B------:R-:W-:Y:S01]  /*7340*/  IMAD.X R3, RZ, RZ, R3, P0 ;  /* 0x000000ffff037224 */ /* 0x000fe200000e0603 */
[----:B-----5:R0:W-:Y:S07]  /*7350*/  ST.E desc[UR36][R6.64], R13 ;  /* 0x0000000d06007985 */ /* 0x0201ee000c101924 */
.L_x_133:
[----:B------:R-:W-:Y:S05]  /*7360*/  BSYNC.RECONVERGENT B1 ;  /* 0x0000000000017941 */ /* 0x000fea0003800200 */
.L_x_130:
[----:B0-----:R0:W5:Y:S01]  /*7370*/  LD.E R13, desc[UR36][R8.64+0x4] ;  /* 0x00000424080d7980 */ /* 0x001162000c101900 */
[----:B------:R-:W-:Y:S01]  /*7380*/  IADD3 R7, P1, PT, R8, 0x4, RZ ;  /* 0x0000000408077810 */ /* 0x000fe20007f3e0ff */
[----:B------:R-:W-:Y:S04]  /*7390*/  BSSY.RECONVERGENT B1, `(.L_x_134) ;  /* 0x0000010000017945 */ /* 0x000fe80003800200 */
[----:B------:R-:W-:Y:S01]  /*73a0*/  BSSY.RELIABLE B2, `(.L_x_135) ;  /* 0x0000009000027945 */ /* 0x000fe20003800100 */
[----:B------:R-:W-:Y:S01]  /*73b0*/  ISETP.NE.U32.AND P0, PT, R7, R10, PT ;  /* 0x0000000a0700720c */ /* 0x000fe20003f05070 */
[----:B------:R-:W-:-:S05]  /*73c0*/  IMAD.X R7, RZ, RZ, R9, P1 ;  /* 0x000000ffff077224 */ /* 0x000fca00008e0609 */
[----:B------:R-:W-:-:S13]  /*73d0*/  ISETP.NE.AND.EX P0, PT, R7, R11, PT, P0 ;  /* 0x0000000b0700720c */ /* 0x000fda0003f05300 */
[----:B0-----:R-:W-:Y:S05]  /*73e0*/  @!P0 BRA `(.L_x_136) ;  /* 0x0000000000108947 */ /* 0x001fea0003800000 */
[----:B------:R-:W2:Y:S02]  /*73f0*/  LD.E R6, desc[UR36][R8.64] ;  /* 0x0000002408067980 */ /* 0x000ea4000c101900 */
[----:B--2--5:R-:W-:-:S13]  /*7400*/  ISETP.NE.AND P0, PT, R13, R6, PT ;  /* 0x000000060d00720c */ /* 0x024fda0003f05270 */
[----:B------:R-:W-:Y:S05]  /*7410*/  @!P0 BREAK.RELIABLE B2 ;  /* 0x0000000000028942 */ /* 0x000fea0003800100 */
[----:B------:R-:W-:Y:S05]  /*7420*/  @!P0 BRA `(.L_x_137) ;  /* 0x0000000000188947 */ /* 0x000fea0003800000 */
.L_x_136:
[----:B------:R-:W-:Y:S05]  /*7430*/  BSYNC.RELIABLE B2 ;  /* 0x0000000000027941 */ /* 0x000fea0003800100 */
.L_x_135:
[----:B------:R-:W-:Y:S01]  /*7440*/  IMAD.MOV.U32 R6, RZ, RZ, R0 ;  /* 0x000000ffff067224 */ /* 0x000fe200078e0000 */
[----:B------:R-:W-:Y:S01]  /*7450*/  IADD3 R0, P0, PT, R0, 0x4, RZ ;  /* 0x0000000400007810 */ /* 0x000fe20007f1e0ff */
[----:B------:R-:W-:-:S04]  /*7460*/  IMAD.MOV.U32 R7, RZ, RZ, R3 ;  /* 0x000000ffff077224 */ /* 0x000fc800078e0003 */
[----:B------:R-:W-:Y:S01]  /*7470*/  IMAD.X R3, RZ, RZ, R3, P0 ;  /* 0x000000ffff037224 */ /* 0x000fe200000e0603 */
[----:B-----5:R0:W-:Y:S07]  /*7480*/  ST.E desc[UR36][R6.64], R13 ;  /* 0x0000000d06007985 */ /* 0x0201ee000c101924 */
.L_x_137:
[----:B------:R-:W-:Y:S05]  /*7490*/  BSYNC.RECONVERGENT B1 ;  /* 0x0000000000017941 */ /* 0x000fea0003800200 */
.L_x_134:
        /* <DEDUP_REMOVED lines=12> */
.L_x_140:
[----:B------:R-:W-:Y:S05]  /*7560*/  BSYNC.RELIABLE B2 ;  /* 0x0000000000027941 */ /* 0x000fea0003800100 */
.L_x_139:
[----:B------:R-:W-:Y:S01]  /*7570*/  IMAD.MOV.U32 R6, RZ, RZ, R0 ;  /* 0x000000ffff067224 */ /* 0x000fe200078e0000 */
[----:B------:R-:W-:Y:S01]  /*7580*/  IADD3 R0, P0, PT, R0, 0x4, RZ ;  /* 0x0000000400007810 */ /* 0x000fe20007f1e0ff */
[----:B------:R-:W-:-:S04]  /*7590*/  IMAD.MOV.U32 R7, RZ, RZ, R3 ;  /* 0x000000ffff077224 */ /* 0x000fc800078e0003 */
[----:B------:R-:W-:Y:S01]  /*75a0*/  IMAD.X R3, RZ, RZ, R3, P0 ;  /* 0x000000ffff037224 */ /* 0x000fe200000e0603 */
[----:B-----5:R0:W-:Y:S07]  /*75b0*/  ST.E desc[UR36][R6.64], R13 ;  /* 0x0000000d06007985 */ /* 0x0201ee000c101924 */
.L_x_141:
[----:B------:R-:W-:Y:S05]  /*75c0*/  BSYNC.RECONVERGENT B1 ;  /* 0x0000000000017941 */ /* 0x000fea0003800200 */
.L_x_138:
        /* <DEDUP_REMOVED lines=12> */
.L_x_144:
[----:B------:R-:W-:Y:S05]  /*7690*/  BSYNC.RELIABLE B2 ;  /* 0x0000000000027941 */ /* 0x000fea0003800100 */
.L_x_143:
[----:B------:R-:W-:Y:S01]  /*76a0*/  IMAD.MOV.U32 R6, RZ, RZ, R0 ;  /* 0x000000ffff067224 */ /* 0x000fe200078e0000 */
[----:B------:R-:W-:Y:S01]  /*76b0*/  IADD3 R0, P0, PT, R0, 0x4, RZ ;  /* 0x0000000400007810 */ /* 0x000fe20007f1e0ff */
[----:B------:R-:W-:-:S04]  /*76c0*/  IMAD.MOV.U32 R7, RZ, RZ, R3 ;  /* 0x000000ffff077224 */ /* 0x000fc800078e0003 */
[----:B------:R-:W-:Y:S01]  /*76d0*/  IMAD.X R3, RZ, RZ, R3, P0 ;  /* 0x000000ffff037224 */ /* 0x000fe200000e0603 */
[----:B-----5:R0:W-:Y:S07]  /*76e0*/  ST.E desc[UR36][R6.64], R13 ;  /* 0x0000000d06007985 */ /* 0x0201ee000c101924 */
.L_x_145:
[----:B------:R-:W-:Y:S05]  /*76f0*/  BSYNC.RECONVERGENT B1 ;  /* 0x0000000000017941 */ /* 0x000fea0003800200 */
.L_x_142:
[----:B0-----:R-:W-:-:S05]  /*7700*/  IADD3 R13, P0, PT, R8, 0x10, RZ ;  /* 0x00000010080d7810 */ /* 0x001fca0007f1e0ff */
[----:B------:R-:W-:Y:S01]  /*7710*/  IMAD.X R12, RZ, RZ, R9, P0 ;  /* 0x000000ffff0c7224 */ /* 0x000fe200000e0609 */
[----:B------:R-:W-:-:S04]  /*7720*/  ISETP.NE.U32.AND P0, PT, R13, R50, PT ;  /* 0x000000320d00720c */ /* 0x000fc80003f05070 */
[----:B------:R-:W-:-:S13]  /*7730*/  ISETP.NE.AND.EX P0, PT, R12, R51, PT, P0 ;  /* 0x000000330c00720c */ /* 0x000fda0003f05300 */
[----:B------:R-:W-:Y:S05]  /*7740*/  @P0 BRA `(.L_x_146) ;  /* 0xfffffff800bc0947 */ /* 0x000fea000383ffff */
.L_x_129:
[----:B------:R-:W-:Y:S05]  /*7750*/  BSYNC.RECONVERGENT B0 ;  /* 0x0000000000007941 */ /* 0x000fea0003800200 */
.L_x_127:
[----:B01234-:R-:W-:-:S06]  /*7760*/  MOV R6, 0x170 ;  /* 0x0000017000067802 */ /* 0x01ffcc0000000f00 */
[----:B------:R-:W0:Y:S02]  /*7770*/  LDC.64 R6, c[0x4][R6] ;  /* 0x0100000006067b82 */ /* 0x000e240000000a00 */
[----:B------:R-:W-:-:S07]  /*7780*/  LEPC R20, `(.L_x_147) ;  /* 0x000000001014794e */ /* 0x000fce0000000000 */
[----:B0-----:R-:W-:Y:S05]  /*7790*/  CALL.ABS.NOINC R6 ;  /* 0x0000000006007343 */ /* 0x001fea0003c00000 */
.L_x_147:
[----:B------:R-:W0:Y:S01]  /*77a0*/  LDCU UR4, c[0x0][0x3a0] ;  /* 0x00007400ff0477ac */ /* 0x000e220008000800 */
[----:B------:R-:W-:-:S05]  /*77b0*/  VIADD R32, R32, 0x1 ;  /* 0x0000000120207836 */ /* 0x000fca0000000000 */
[----:B0-----:R-:W-:-:S13]  /*77c0*/  ISETP.NE.AND P0, PT, R32, UR4, PT ;  /* 0x0000000420007c0c */ /* 0x001fda000bf05270 */
[----:B------:R-:W-:Y:S05]  /*77d0*/  @P0 BRA `(.L_x_148) ;  /* 0xffffffb0001c0947 */ /* 0x000fea000383ffff */
[----:B------:R-:W-:Y:S05]  /*77e0*/  BSYNC.RECONVERGENT B6 ;  /* 0x0000000000067941 */ /* 0x000fea0003800200 */
.L_x_35:
[----:B------:R-:W1:Y:S01]  /*77f0*/  LDCU UR4, c[0x0][0x398] ;  /* 0x00007300ff0477ac */ /* 0x000e620008000800 */
[----:B------:R-:W-:Y:S01]  /*7800*/  MOV R22, 0x170 ;  /* 0x0000017000167802 */ /* 0x000fe20000000f00 */
[----:B---3--:R-:W3:Y:S08]  /*7810*/  LDC.64 R6, c[0x0][0x388] ;  /* 0x0000e200ff067b82 */ /* 0x008ef00000000a00 */
[----:B------:R0:W0:Y:S01]  /*7820*/  LDC.64 R8, c[0x4][R22] ;  /* 0x0100000016087b82 */ /* 0x0000220000000a00 */
[----:B-1----:R-:W-:-:S09]  /*7830*/  UISETP.NE.AND UP0, UPT, UR4, URZ, UPT ;  /* 0x000000ff0400728c */ /* 0x002fd2000bf05270 */
[----:B------:R-:W-:Y:S05]  /*7840*/  BRA.U !UP0, `(.L_x_149) ;  /* 0x0000000108407547 */ /* 0x000fea000b800000 */
[----:B------:R-:W-:Y:S01]  /*7850*/  BSSY.RECONVERGENT B0, `(.L_x_149) ;  /* 0x000000f000007945 */ /* 0x000fe20003800200 */
[----:B------:R-:W-:Y:S02]  /*7860*/  IMAD.MOV.U32 R3, RZ, RZ, RZ ;  /* 0x000000ffff037224 */ /* 0x000fe400078e00ff */
[----:B------:R-:W-:-:S07]  /*7870*/  IMAD.MOV.U32 R13, RZ, RZ, RZ ;  /* 0x000000ffff0d7224 */ /* 0x000fce00078e00ff */
.L_x_150:
[----:B0---4-:R-:W-:Y:S01]  /*7880*/  IADD3 R4, P0, PT, R3, R2, RZ ;  /* 0x0000000203047210 */ /* 0x011fe20007f1e0ff */
[----:B------:R-:W2:Y:S04]  /*7890*/  LDCU.64 UR4, c[0x0][0x380] ;  /* 0x00007000ff0477ac */ /* 0x000ea80008000a00 */
[----:B-1----:R-:W-:-:S06]  /*78a0*/  IMAD.X R5, R13, 0x1, R18, P0 ;  /* 0x000000010d057824 */ /* 0x002fcc00000e0612 */
[----:B------:R-:W4:Y:S01]  /*78b0*/  LD.E.U8 R5, desc[UR36][R4.64] ;  /* 0x0000002404057980 */ /* 0x000f22000c101100 */
[----:B--2---:R-:W-:-:S04]  /*78c0*/  IADD3 R10, P0, PT, R3, UR4, RZ ;  /* 0x00000004030a7c10 */ /* 0x004fc8000ff1e0ff */
[----:B------:R-:W-:Y:S02]  /*78d0*/  IADD3.X R11, PT, PT, R13, UR5, RZ, P0, !PT ;  /* 0x000000050d0b7c10 */ /* 0x000fe400087fe4ff */
[----:B------:R-:W-:-:S05]  /*78e0*/  IADD3 R3, P0, PT, R3, 0x1, RZ ;  /* 0x0000000103037810 */ /* 0x000fca0007f1e0ff */
[----:B------:R-:W-:Y:S01]  /*78f0*/  IMAD.X R13, RZ, RZ, R13, P0 ;  /* 0x000000ffff0d7224 */ /* 0x000fe200000e060d */
[----:B------:R-:W-:-:S04]  /*7900*/  ISETP.GE.U32.AND P0, PT, R3, UR38, PT ;  /* 0x0000002603007c0c */ /* 0x000fc8000bf06070 */
[----:B------:R-:W-:Y:S01]  /*7910*/  ISETP.GE.U32.AND.EX P0, PT, R13, UR39, PT, P0 ;  /* 0x000000270d007c0c */ /* 0x000fe2000bf06100 */
[----:B----4-:R1:W-:-:S12]  /*7920*/  STG.E.U8 desc[UR36][R10.64], R5 ;  /* 0x000000050a007986 */ /* 0x0103d8000c101124 */
[----:B------:R-:W-:Y:S05]  /*7930*/  @!P0 BRA `(.L_x_150) ;  /* 0xfffffffc00d08947 */ /* 0x000fea000383ffff */
[----:B------:R-:W-:Y:S05]  /*7940*/  BSYNC.RECONVERGENT B0 ;  /* 0x0000000000007941 */ /* 0x000fea0003800200 */
.L_x_149:
[----:B0--3--:R0:W-:Y:S01]  /*7950*/  STG.E desc[UR36][R6.64], R19 ;  /* 0x0000001306007986 */ /* 0x0091e2000c101924 */
[----:B----4-:R-:W-:Y:S02]  /*7960*/  IMAD.MOV.U32 R4, RZ, RZ, R16 ;  /* 0x000000ffff047224 */ /* 0x010fe400078e0010 */
[----:B-1----:R-:W-:-:S07]  /*7970*/  IMAD.MOV.U32 R5, RZ, RZ, R17 ;  /* 0x000000ffff057224 */ /* 0x002fce00078e0011 */
[----:B------:R-:W-:-:S07]  /*7980*/  LEPC R20, `(.L_x_151) ;  /* 0x000000001014794e */ /* 0x000fce0000000000 */
[----:B0-2---:R-:W-:Y:S05]  /*7990*/  CALL.ABS.NOINC R8 ;  /* 0x0000000008007343 */ /* 0x005fea0003c00000 */
.L_x_151:
[----:B------:R0:W1:Y:S01]  /*79a0*/  LDC.64 R6, c[0x4][R22] ;  /* 0x0100000016067b82 */ /* 0x0000620000000a00 */
[----:B------:R-:W-:Y:S02]  /*79b0*/  IMAD.MOV.U32 R4, RZ, RZ, R50 ;  /* 0x000000ffff047224 */ /* 0x000fe400078e0032 */
[----:B------:R-:W-:-:S07]  /*79c0*/  IMAD.MOV.U32 R5, RZ, RZ, R51 ;  /* 0x000000ffff057224 */ /* 0x000fce00078e0033 */
[----:B------:R-:W-:-:S07]  /*79d0*/  LEPC R20, `(.L_x_152) ;  /* 0x000000001014794e */ /* 0x000fce0000000000 */
[----:B01----:R-:W-:Y:S05]  /*79e0*/  CALL.ABS.NOINC R6 ;  /* 0x0000000006007343 */ /* 0x003fea0003c00000 */
.L_x_152:
[----:B------:R-:W0:Y:S01]  /*79f0*/  LDC.64 R22, c[0x4][R22] ;  /* 0x0100000016167b82 */ /* 0x000e220000000a00 */
[----:B------:R-:W-:Y:S02]  /*7a00*/  IMAD.MOV.U32 R4, RZ, RZ, R2 ;  /* 0x000000ffff047224 */ /* 0x000fe400078e0002 */
[----:B------:R-:W-:-:S07]  /*7a10*/  IMAD.MOV.U32 R5, RZ, RZ, R18 ;  /* 0x000000ffff057224 */ /* 0x000fce00078e0012 */
[----:B------:R-:W-:-:S07]  /*7a20*/  LEPC R20, `(.L_x_153) ;  /* 0x000000001014794e */ /* 0x000fce0000000000 */
[----:B0-----:R-:W-:Y:S05]  /*7a30*/  CALL.ABS.NOINC R22 ;  /* 0x0000000016007343 */ /* 0x001fea0003c00000 */
.L_x_153:
[----:B------:R-:W-:Y:S05]  /*7a40*/  EXIT ;  /* 0x000000000000794d */ /* 0x000fea0003800000 */
        .weak           $__internal_0_$__cuda_sm20_div_rn_f64_full
        .type           $__internal_0_$__cuda_sm20_div_rn_f64_full,@function
        .size           $__internal_0_$__cuda_sm20_div_rn_f64_full,(.L_x_160 - $__internal_0_$__cuda_sm20_div_rn_f64_full)
$__internal_0_$__cuda_sm20_div_rn_f64_full:
[----:B------:R-:W-:Y:S01]  /*7a50*/  IMAD.MOV.U32 R7, RZ, RZ, R9 ;  /* 0x000000ffff077224 */ /* 0x000fe200078e0009 */
[C---:B------:R-:W-:Y:S01]  /*7a60*/  LOP3.LUT R62, R59.reuse, 0x7ff00000, RZ, 0xc0, !PT ;  /* 0x7ff000003b3e7812 */ /* 0x040fe200078ec0ff */
[----:B------:R-:W-:Y:S01]  /*7a70*/  IMAD.MOV.U32 R6, RZ, RZ, R8 ;  /* 0x000000ffff067224 */ /* 0x000fe200078e0008 */
[----:B------:R-:W-:Y:S01]  /*7a80*/  LOP3.LUT R20, R59, 0x800fffff, RZ, 0xc0, !PT ;  /* 0x800fffff3b147812 */ /* 0x000fe200078ec0ff */
[----:B------:R-:W-:Y:S01]  /*7a90*/  IMAD.MOV.U32 R49, RZ, RZ, 0x1ca00000 ;  /* 0x1ca00000ff317424 */ /* 0x000fe200078e00ff */
[C---:B------:R-:W-:Y:S01]  /*7aa0*/  FSETP.GEU.AND P0, PT, |R7|.reuse, 1.469367938527859385e-39, PT ;  /* 0x001000000700780b */ /* 0x040fe20003f0e200 */
[----:B------:R-:W-:Y:S01]  /*7ab0*/  IMAD.MOV.U32 R10, RZ, RZ, 0x1 ;  /* 0x00000001ff0a7424 */ /* 0x000fe200078e00ff */
[----:B------:R-:W-:Y:S01]  /*7ac0*/  LOP3.LUT R3, R7, 0x7ff00000, RZ, 0xc0, !PT ;  /* 0x7ff0000007037812 */ /* 0x000fe200078ec0ff */
[----:B------:R-:W-:Y:S01]  /*7ad0*/  IMAD.MOV.U32 R14, RZ, RZ, R6 ;  /* 0x000000ffff0e7224 */ /* 0x000fe200078e0006 */
[----:B------:R-:W-:Y:S01]  /*7ae0*/  LOP3.LUT R21, R20, 0x3ff00000, RZ, 0xfc, !PT ;  /* 0x3ff0000014157812 */ /* 0x000fe200078efcff */
[----:B------:R-:W-:Y:S01]  /*7af0*/  IMAD.MOV.U32 R20, RZ, RZ, R58 ;  /* 0x000000ffff147224 */ /* 0x000fe200078e003a */
[----:B------:R-:W-:Y:S07]  /*7b00*/  BSSY.RECONVERGENT B1, `(.L_x_154) ;  /* 0x000004e000017945 */ /* 0x000fee0003800200 */
[----:B------:R-:W-:-:S04]  /*7b10*/  @!P0 LOP3.LUT R8, R59, 0x7ff00000, RZ, 0xc0, !PT ;  /* 0x7ff000003b088812 */ /* 0x000fc800078ec0ff */
[----:B------:R-:W-:-:S04]  /*7b20*/  @!P0 ISETP.GE.U32.AND P2, PT, R3, R8, PT ;  /* 0x000000080300820c */ /* 0x000fc80003f46070 */
[----:B------:R-:W-:Y:S02]  /*7b30*/  @!P0 SEL R13, R49, 0x63400000, !P2 ;  /* 0x63400000310d8807 */ /* 0x000fe40005000000 */
[----:B------:R-:W-:Y:S02]  /*7b40*/  ISETP.GE.U32.AND P2, PT, R3, R62, PT ;  /* 0x0000003e0300720c */ /* 0x000fe40003f46070 */
[--C-:B------:R-:W-:Y:S02]  /*7b50*/  @!P0 LOP3.LUT R13, R13, 0x80000000, R7.reuse, 0xf8, !PT ;  /* 0x800000000d0d8812 */ /* 0x100fe400078ef807 */
[----:B------:R-:W-:Y:S02]  /*7b60*/  SEL R15, R49, 0x63400000, !P2 ;  /* 0x63400000310f7807 */ /* 0x000fe40005000000 */
[----:B------:R-:W-:Y:S02]  /*7b70*/  FSETP.GEU.AND P2, PT, |R59|, 1.469367938527859385e-39, PT ;  /* 0x001000003b00780b */ /* 0x000fe40003f4e200 */
[----:B------:R-:W-:-:S11]  /*7b80*/  LOP3.LUT R15, R15, 0x800fffff, R7, 0xf8, !PT ;  /* 0x800fffff0f0f7812 */ /* 0x000fd600078ef807 */
[----:B------:R-:W-:-:S06]  /*7b90*/  @!P2 DMUL R20, R58, 8.98846567431157953865e+307 ;  /* 0x7fe000003a14a828 */ /* 0x000fcc0000000000 */
[----:B------:R-:W0:Y:S04]  /*7ba0*/  MUFU.RCP64H R11, R21 ;  /* 0x00000015000b7308 */ /* 0x000e280000001800 */
[----:B------:R-:W-:Y:S01]  /*7bb0*/  @!P2 LOP3.LUT R62, R21, 0x7ff00000, RZ, 0xc0, !PT ;  /* 0x7ff00000153ea812 */ /* 0x000fe200078ec0ff */
[----:B0-----:R-:W-:-:S08]  /*7bc0*/  DFMA R8, R10, -R20, 1 ;  /* 0x3ff000000a08742b */ /* 0x001fd00000000814 */
[----:B------:R-:W-:-:S08]  /*7bd0*/  DFMA R8, R8, R8, R8 ;  /* 0x000000080808722b */ /* 0x000fd00000000008 */
[----:B------:R-:W-:Y:S01]  /*7be0*/  DFMA R8, R10, R8, R10 ;  /* 0x000000080a08722b */ /* 0x000fe2000000000a */
[----:B------:R-:W-:Y:S01]  /*7bf0*/  @!P0 LOP3.LUT R11, R13, 0x100000, RZ, 0xfc, !PT ;  /* 0x001000000d0b8812 */ /* 0x000fe200078efcff */
[----:B------:R-:W-:-:S06]  /*7c00*/  @!P0 IMAD.MOV.U32 R10, RZ, RZ, RZ ;  /* 0x000000ffff0a8224 */ /* 0x000fcc00078e00ff */
[----:B------:R-:W-:Y:S02]  /*7c10*/  DFMA R12, R8, -R20, 1 ;  /* 0x3ff00000080c742b */ /* 0x000fe40000000814 */
[----:B------:R-:W-:-:S06]  /*7c20*/  @!P0 DFMA R14, R14, 2, -R10 ;  /* 0x400000000e0e882b */ /* 0x000fcc000000080a */
[----:B------:R-:W-:-:S08]  /*7c30*/  DFMA R12, R8, R12, R8 ;  /* 0x0000000c080c722b */ /* 0x000fd00000000008 */
[----:B------:R-:W-:-:S08]  /*7c40*/  DMUL R10, R12, R14 ;  /* 0x0000000e0c0a7228 */ /* 0x000fd00000000000 */
[----:B------:R-:W-:-:S08]  /*7c50*/  DFMA R8, R10, -R20, R14 ;  /* 0x800000140a08722b */ /* 0x000fd0000000000e */
[----:B------:R-:W-:Y:S01]  /*7c60*/  DFMA R8, R12, R8, R10 ;  /* 0x000000080c08722b */ /* 0x000fe2000000000a */
[----:B------:R-:W-:Y:S01]  /*7c70*/  IMAD.MOV.U32 R13, RZ, RZ, R3 ;  /* 0x000000ffff0d7224 */ /* 0x000fe200078e0003 */
[----:B------:R-:W-:-:S05]  /*7c80*/  @!P0 LOP3.LUT R13, R15, 0x7ff00000, RZ, 0xc0, !PT ;  /* 0x7ff000000f0d8812 */ /* 0x000fca00078ec0ff */
[----:B------:R-:W-:-:S05]  /*7c90*/  VIADD R10, R13, 0xffffffff ;  /* 0xffffffff0d0a7836 */ /* 0x000fca0000000000 */
[----:B------:R-:W-:Y:S01]  /*7ca0*/  ISETP.GT.U32.AND P0, PT, R10, 0x7feffffe, PT ;  /* 0x7feffffe0a00780c */ /* 0x000fe20003f04070 */
[----:B------:R-:W-:-:S05]  /*7cb0*/  VIADD R10, R62, 0xffffffff ;  /* 0xffffffff3e0a7836 */ /* 0x000fca0000000000 */
[----:B------:R-:W-:-:S13]  /*7cc0*/  ISETP.GT.U32.OR P0, PT, R10, 0x7feffffe, P0 ;  /* 0x7feffffe0a00780c */ /* 0x000fda0000704470 */
[----:B------:R-:W-:Y:S05]  /*7cd0*/  @P0 BRA `(.L_x_155) ;  /* 0x00000000006c0947 */ /* 0x000fea0003800000 */
[----:B------:R-:W-:-:S04]  /*7ce0*/  LOP3.LUT R10, R59, 0x7ff00000, RZ, 0xc0, !PT ;  /* 0x7ff000003b0a7812 */ /* 0x000fc800078ec0ff */
[CC--:B------:R-:W-:Y:S02]  /*7cf0*/  VIADDMNMX R6, R3.reuse, -R10.reuse, 0xb9600000, !PT ;  /* 0xb960000003067446 */ /* 0x0c0fe4000780090a */
[----:B------:R-:W-:Y:S02]  /*7d00*/  ISETP.GE.U32.AND P0, PT, R3, R10, PT ;  /* 0x0000000a0300720c */ /* 0x000fe40003f06070 */
[----:B------:R-:W-:Y:S02]  /*7d10*/  VIMNMX R3, PT, PT, R6, 0x46a00000, PT ;  /* 0x46a0000006037848 */ /* 0x000fe40003fe0100 */
[----:B------:R-:W-:-:S05]  /*7d20*/  SEL R6, R49, 0x63400000, !P0 ;  /* 0x6340000031067807 */ /* 0x000fca0004000000 */
[----:B------:R-:W-:Y:S02]  /*7d30*/  IMAD.IADD R3, R3, 0x1, -R6 ;  /* 0x0000000103037824 */ /* 0x000fe400078e0a06 */
[----:B------:R-:W-:Y:S02]  /*7d40*/  IMAD.MOV.U32 R6, RZ, RZ, RZ ;  /* 0x000000ffff067224 */ /* 0x000fe400078e00ff */
[----:B------:R-:W-:-:S06]  /*7d50*/  VIADD R7, R3, 0x7fe00000 ;  /* 0x7fe0000003077836 */ /* 0x000fcc0000000000 */
[----:B------:R-:W-:-:S10]  /*7d60*/  DMUL R10, R8, R6 ;  /* 0x00000006080a7228 */ /* 0x000fd40000000000 */
[----:B------:R-:W-:-:S13]  /*7d70*/  FSETP.GTU.AND P0, PT, |R11|, 1.469367938527859385e-39, PT ;  /* 0x001000000b00780b */ /* 0x000fda0003f0c200 */
[----:B------:R-:W-:Y:S05]  /*7d80*/  @P0 BRA `(.L_x_156) ;  /* 0x0000000000940947 */ /* 0x000fea0003800000 */
[----:B------:R-:W-:Y:S01]  /*7d90*/  DFMA R14, R8, -R20, R14 ;  /* 0x80000014080e722b */ /* 0x000fe2000000000e */
[----:B------:R-:W-:-:S09]  /*7da0*/  IMAD.MOV.U32 R12, RZ, RZ, RZ ;  /* 0x000000ffff0c7224 */ /* 0x000fd200078e00ff */
[C---:B------:R-:W-:Y:S02]  /*7db0*/  FSETP.NEU.AND P0, PT, R15.reuse, RZ, PT ;  /* 0x000000ff0f00720b */ /* 0x040fe40003f0d000 */
[----:B------:R-:W-:-:S04]  /*7dc0*/  LOP3.LUT R21, R15, 0x80000000, R59, 0x48, !PT ;  /* 0x800000000f157812 */ /* 0x000fc800078e483b */
[----:B------:R-:W-:-:S07]  /*7dd0*/  LOP3.LUT R13, R21, R7, RZ, 0xfc, !PT ;  /* 0x00000007150d7212 */ /* 0x000fce00078efcff */
[----:B------:R-:W-:Y:S05]  /*7de0*/  @!P0 BRA `(.L_x_156) ;  /* 0x00000000007c8947 */ /* 0x000fea0003800000 */
[----:B------:R-:W-:Y:S01]  /*7df0*/  IMAD.MOV R7, RZ, RZ, -R3 ;  /* 0x000000ffff077224 */ /* 0x000fe200078e0a03 */
[----:B------:R-:W-:Y:S01]  /*7e00*/  IADD3 R3, PT, PT, -R3, -0x43300000, RZ ;  /* 0xbcd0000003037810 */ /* 0x000fe20007ffe1ff */
[----:B------:R-:W-:-:S06]  /*7e10*/  IMAD.MOV.U32 R6, RZ, RZ, RZ ;  /* 0x000000ffff067224 */ /* 0x000fcc00078e00ff */
[----:B------:R-:W-:Y:S02]  /*7e20*/  DFMA R6, R10, -R6, R8 ;  /* 0x800000060a06722b */ /* 0x000fe40000000008 */
[----:B------:R-:W-:-:S08]  /*7e30*/  DMUL.RP R8, R8, R12 ;  /* 0x0000000c08087228 */ /* 0x000fd00000008000 */
[----:B------:R-:W-:Y:S02]  /*7e40*/  FSETP.NEU.AND P0, PT, |R7|, R3, PT ;  /* 0x000000030700720b */ /* 0x000fe40003f0d200 */
[----:B------:R-:W-:Y:S02]  /*7e50*/  LOP3.LUT R21, R9, R21, RZ, 0x3c, !PT ;  /* 0x0000001509157212 */ /* 0x000fe400078e3cff */
[----:B------:R-:W-:Y:S02]  /*7e60*/  FSEL R10, R8, R10, !P0 ;  /* 0x0000000a080a7208 */ /* 0x000fe40004000000 */
[----:B------:R-:W-:Y:S01]  /*7e70*/  FSEL R11, R21, R11, !P0 ;  /* 0x0000000b150b7208 */ /* 0x000fe20004000000 */
[----:B------:R-:W-:Y:S06]  /*7e80*/  BRA `(.L_x_156) ;  /* 0x0000000000547947 */ /* 0x000fec0003800000 */
.L_x_155:
[----:B------:R-:W-:-:S14]  /*7e90*/  DSETP.NAN.AND P0, PT, R6, R6, PT ;  /* 0x000000060600722a */ /* 0x000fdc0003f08000 */
[----:B------:R-:W-:Y:S05]  /*7ea0*/  @P0 BRA `(.L_x_157) ;  /* 0x0000000000440947 */ /* 0x000fea0003800000 */
[----:B------:R-:W-:-:S14]  /*7eb0*/  DSETP.NAN.AND P0, PT, R58, R58, PT ;  /* 0x0000003a3a00722a */ /* 0x000fdc0003f08000 */
[----:B------:R-:W-:Y:S05]  /*7ec0*/  @P0 BRA `(.L_x_158) ;  /* 0x0000000000300947 */ /* 0x000fea0003800000 */
[----:B------:R-:W-:Y:S01]  /*7ed0*/  ISETP.NE.AND P0, PT, R13, R62, PT ;  /* 0x0000003e0d00720c */ /* 0x000fe20003f05270 */
[----:B------:R-:W-:Y:S02]  /*7ee0*/  IMAD.MOV.U32 R10, RZ, RZ, 0x0 ;  /* 0x00000000ff0a7424 */ /* 0x000fe400078e00ff */
[----:B------:R-:W-:-:S10]  /*7ef0*/  IMAD.MOV.U32 R11, RZ, RZ, -0x80000 ;  /* 0xfff80000ff0b7424 */ /* 0x000fd400078e00ff */
[----:B------:R-:W-:Y:S05]  /*7f00*/  @!P0 BRA `(.L_x_156) ;  /* 0x0000000000348947 */ /* 0x000fea0003800000 */
[----:B------:R-:W-:Y:S02]  /*7f10*/  ISETP.NE.AND P0, PT, R13, 0x7ff00000, PT ;  /* 0x7ff000000d00780c */ /* 0x000fe40003f05270 */
[----:B------:R-:W-:Y:S02]  /*7f20*/  LOP3.LUT R11, R7, 0x80000000, R59, 0x48, !PT ;  /* 0x80000000070b7812 */ /* 0x000fe400078e483b */
[----:B------:R-:W-:-:S13]  /*7f30*/  ISETP.EQ.OR P0, PT, R62, RZ, !P0 ;  /* 0x000000ff3e00720c */ /* 0x000fda0004702670 */
[----:B------:R-:W-:Y:S01]  /*7f40*/  @P0 LOP3.LUT R3, R11, 0x7ff00000, RZ, 0xfc, !PT ;  /* 0x7ff000000b030812 */ /* 0x000fe200078efcff */
[----:B------:R-:W-:Y:S02]  /*7f50*/  @!P0 IMAD.MOV.U32 R10, RZ, RZ, RZ ;  /* 0x000000ffff0a8224 */ /* 0x000fe400078e00ff */
[----:B------:R-:W-:Y:S02]  /*7f60*/  @P0 IMAD.MOV.U32 R10, RZ, RZ, RZ ;  /* 0x000000ffff0a0224 */ /* 0x000fe400078e00ff */
[----:B------:R-:W-:Y:S01]  /*7f70*/  @P0 IMAD.MOV.U32 R11, RZ, RZ, R3 ;  /* 0x000000ffff0b0224 */ /* 0x000fe200078e0003 */
[----:B------:R-:W-:Y:S06]  /*7f80*/  BRA `(.L_x_156) ;  /* 0x0000000000147947 */ /* 0x000fec0003800000 */
.L_x_158:
[----:B------:R-:W-:Y:S01]  /*7f90*/  LOP3.LUT R11, R59, 0x80000, RZ, 0xfc, !PT ;  /* 0x000800003b0b7812 */ /* 0x000fe200078efcff */
[----:B------:R-:W-:Y:S01]  /*7fa0*/  IMAD.MOV.U32 R10, RZ, RZ, R58 ;  /* 0x000000ffff0a7224 */ /* 0x000fe200078e003a */
[----:B------:R-:W-:Y:S06]  /*7fb0*/  BRA `(.L_x_156) ;  /* 0x0000000000087947 */ /* 0x000fec0003800000 */
.L_x_157:
[----:B------:R-:W-:Y:S01]  /*7fc0*/  LOP3.LUT R11, R7, 0x80000, RZ, 0xfc, !PT ;  /* 0x00080000070b7812 */ /* 0x000fe200078efcff */
[----:B------:R-:W-:-:S07]  /*7fd0*/  IMAD.MOV.U32 R10, RZ, RZ, R6 ;  /* 0x000000ffff0a7224 */ /* 0x000fce00078e0006 */
.L_x_156:
[----:B------:R-:W-:Y:S05]  /*7fe0*/  BSYNC.RECONVERGENT B1 ;  /* 0x0000000000017941 */ /* 0x000fea0003800200 */
.L_x_154:
[----:B------:R-:W-:Y:S02]  /*7ff0*/  IMAD.MOV.U32 R6, RZ, RZ, R60 ;  /* 0x000000ffff067224 */ /* 0x000fe400078e003c */
[----:B------:R-:W-:-:S04]  /*8000*/  IMAD.MOV.U32 R7, RZ, RZ, 0x0 ;  /* 0x00000000ff077424 */ /* 0x000fc800078e00ff */
[----:B------:R-:W-:Y:S05]  /*8010*/  RET.REL.NODEC R6 `(_Z16tabuSearchKernelPiS_PKiiiii) ;  /* 0xffffff7c06f87950 */ /* 0x000fea0003c3ffff */
.L_x_159:
        /* <DEDUP_REMOVED lines=14> */
.L_x_160:


//--------------------- .nv.shared._ZN3cub18CUB_300001_SM_10006detail8for_each13static_kernelINS2_12policy_hub_t12policy_500_tEmN6thrust24THRUST_300001_SM_1000_NS8cuda_cub20__uninitialized_fill7functorINS7_10device_ptrIiEEiEEEEvT0_T1_ --------------------------
	.section	.nv.shared._ZN3cub18CUB_300001_SM_10006detail8for_each13static_kernelINS2_12policy_hub_t12policy_500_tEmN6thrust24THRUST_300001_SM_1000_NS8cuda_cub20__uninitialized_fill7functorINS7_10device_ptrIiEEiEEEEvT0_T1_,"aw",@nobits
	.sectionflags	@""
	.align	16
	.zero		1024


//--------------------- .nv.shared.reserved.0     --------------------------
	.section	.nv.shared.reserved.0,"aw",@nobits
	.weak		__nv_reservedSMEM_offset_0_alias
	.size		__nv_reservedSMEM_offset_0_alias, 0, 64
	.other		__nv_reservedSMEM_offset_0_alias,@"STO_CUDA_RESERVED_SHARED STV_DEFAULT"
__nv_reservedSMEM_offset_0_alias:
	.zero		0
	.zero		64


//--------------------- .nv.global                --------------------------
	.section	.nv.global,"aw",@nobits
.nv.global:
	.type		_ZN34_INTERNAL_a6f5282a_4_k_cu_99b416ab6thrust24THRUST_300001_SM_1000_NS12placeholders2_8E,@object
	.size		_ZN34_INTERNAL_a6f5282a_4_k_cu_99b416ab6thrust24THRUST_300001_SM_1000_NS12placeholders2_8E,(_ZN34_INTERNAL_a6f5282a_4_k_cu_99b416ab4cuda3std3__436_GLOBAL__N__a6f5282a_4_k_cu_99b416ab6ignoreE - _ZN34_INTERNAL_a6f5282a_4_k_cu_99b416ab6thrust24THRUST_300001_SM_1000_NS12placeholders2_8E)
_ZN34_INTERNAL_a6f5282a_4_k_cu_99b416ab6thrust24THRUST_300001_SM_1000_NS12placeholders2_8E:
	.zero		1
	.type		_ZN34_INTERNAL_a6f5282a_4_k_cu_99b416ab4cuda3std3__436_GLOBAL__N__a6f5282a_4_k_cu_99b416ab6ignoreE,@object
	.size		_ZN34_INTERNAL_a6f5282a_4_k_cu_99b416ab4cuda3std3__436_GLOBAL__N__a6f5282a_4_k_cu_99b416ab6ignoreE,(_ZN34_INTERNAL_a6f5282a_4_k_cu_99b416ab4cuda3std6ranges3__45__cpo4dataE - _ZN34_INTERNAL_a6f5282a_4_k_cu_99b416ab4cuda3std3__436_GLOBAL__N__a6f5282a_4_k_cu_99b416ab6ignoreE)
_ZN34_INTERNAL_a6f5282a_4_k_cu_99b416ab4cuda3std3__436_GLOBAL__N__a6f5282a_4_k_cu_99b416ab6ignoreE:
	.zero		1
	.type		_ZN34_INTERNAL_a6f5282a_4_k_cu_99b416ab4cuda3std6ranges3__45__cpo4dataE,@object
	.size		_ZN34_INTERNAL_a6f5282a_4_k_cu_99b416ab4cuda3std6ranges3__45__cpo4dataE,(_ZN34_INTERNAL_a6f5282a_4_k_cu_99b416ab6thrust24THRUST_300001_SM_1000_NS6system3cpp3parE - _ZN34_INTERNAL_a6f5282a_4_k_cu_99b416ab4cuda3std6ranges3__45__cpo4dataE)
_ZN34_INTERNAL_a6f5282a_4_k_cu_99b416ab4cuda3std6ranges3__45__cpo4dataE:
	.zero		1
	.type		_ZN34_INTERNAL_a6f5282a_4_k_cu_99b416ab6thrust24THRUST_300001_SM_1000_NS6system3cpp3parE,@object
	.size		_ZN34_INTERNAL_a6f5282a_4_k_cu_99b416ab6thrust24THRUST_300001_SM_1000_NS6system3cpp3parE,(_ZN34_INTERNAL_a6f5282a_4_k_cu_99b416ab4cuda3std3__45__cpo5beginE - _ZN34_INTERNAL_a6f5282a_4_k_cu_99b416ab6thrust24THRUST_300001_SM_1000_NS6system3cpp3parE)
_ZN34_INTERNAL_a6f5282a_4_k_cu_99b416ab6thrust24THRUST_300001_SM_1000_NS6system3cpp3parE:
	.zero		1
	.type		_ZN34_INTERNAL_a6f5282a_4_k_cu_99b416ab4cuda3std3__45__cpo5beginE,@object
	.size		_ZN34_INTERNAL_a6f5282a_4_k_cu_99b416ab4cuda3std3__45__cpo5beginE,(_ZN34_INTERNAL_a6f5282a_4_k_cu_99b416ab4cuda3std6ranges3__45__cpo5beginE - _ZN34_INTERNAL_a6f5282a_4_k_cu_99b416ab4cuda3std3__45__cpo5beginE)
_ZN34_INTERNAL_a6f5282a_4_k_cu_99b416ab4cuda3std3__45__cpo5beginE:
	.zero		1
	.type		_ZN34_INTERNAL_a6f5282a_4_k_cu_99b416ab4cuda3std6ranges3__45__cpo5beginE,@object
	.size		_ZN34_INTERNAL_a6f5282a_4_k_cu_99b416ab4cuda3std6ranges3__45__cpo5beginE,(_ZN34_INTERNAL_a6f5282a_4_k_cu_99b416ab6thrust24THRUST_300001_SM_1000_NS6deviceE - _ZN34_INTERNAL_a6f5282a_4_k_cu_99b416ab4cuda3std6ranges3__45__cpo5beginE)
_ZN34_INTERNAL_a6f5282a_4_k_cu_99b416ab4cuda3std6ranges3__45__cpo5beginE:
	.zero		1
	.type		_ZN34_INTERNAL_a6f5282a_4_k_cu_99b416ab6thrust24THRUST_300001_SM_1000_NS6deviceE,@object
	.size		_ZN34_INTERNAL_a6f5282a_4_k_cu_99b416ab6thrust24THRUST_300001_SM_1000_NS6deviceE,(_ZN34_INTERNAL_a6f5282a_4_k_cu_99b416ab4cuda3std3__47nulloptE - _ZN34_INTERNAL_a6f5282a_4_k_cu_99b416ab6thrust24THRUST_300001_SM_1000_NS6deviceE)
_ZN34_INTERNAL_a6f5282a_4_k_cu_99b416ab6thrust24THRUST_300001_SM_1000_NS6deviceE:
	.zero		1
	.type		_ZN34_INTERNAL_a6f5282a_4_k_cu_99b416ab4cuda3std3__47nulloptE,@object
	.size		_ZN34_INTERNAL_a6f5282a_4_k_cu_99b416ab4cuda3std3__47nulloptE,(_ZN34_INTERNAL_a6f5282a_4_k_cu_99b416ab4cuda3std6ranges3__45__cpo8distanceE - _ZN34_INTERNAL_a6f5282a_4_k_cu_99b416ab4cuda3std3__47nulloptE)
_ZN34_INTERNAL_a6f5282a_4_k_cu_99b416ab4cuda3std3__47nulloptE:
	.zero		1
	.type		_ZN34_INTERNAL_a6f5282a_4_k_cu_99b416ab4cuda3std6ranges3__45__cpo8distanceE,@object
	.size		_ZN34_INTERNAL_a6f5282a_4_k_cu_99b416ab4cuda3std6ranges3__45__cpo8distanceE,(_ZN34_INTERNAL_a6f5282a_4_k_cu_99b416ab6thrust24THRUST_300001_SM_1000_NS12placeholders2_4E - _ZN34_INTERNAL_a6f5282a_4_k_cu_99b416ab4cuda3std6ranges3__45__cpo8distanceE)
_ZN34_INTERNAL_a6f5282a_4_k_cu_99b416ab4cuda3std6ranges3__45__cpo8distanceE:
	.zero		1
	.type		_ZN34_INTERNAL_a6f5282a_4_k_cu_99b416ab6thrust24THRUST_300001_SM_1000_NS12placeholders2_4E,@object
	.size		_ZN34_INTERNAL_a6f5282a_4_k_cu_99b416ab6thrust24THRUST_300001_SM_1000_NS12placeholders2_4E,(_ZN34_INTERNAL_a6f5282a_4_k_cu_99b416ab4cuda3std3__45__cpo6rbeginE - _ZN34_INTERNAL_a6f5282a_4_k_cu_99b416ab6thrust24THRUST_300001_SM_1000_NS12placeholders2_4E)
_ZN34_INTERNAL_a6f5282a_4_k_cu_99b416ab6thrust24THRUST_300001_SM_1000_NS12placeholders2_4E:
	.zero		1
	.type		_ZN34_INTERNAL_a6f5282a_4_k_cu_99b416ab4cuda3std3__45__cpo6rbeginE,@object
	.size		_ZN34_INTERNAL_a6f5282a_4_k_cu_99b416ab4cuda3std3__45__cpo6rbeginE,(_ZN34_INTERNAL_a6f5282a_4_k_cu_99b416ab4cuda3std6ranges3__45__cpo7advanceE - _ZN34_INTERNAL_a6f5282a_4_k_cu_99b416ab4cuda3std3__45__cpo6rbeginE)
_ZN34_INTERNAL_a6f5282a_4_k_cu_99b416ab4cuda3std3__45__cpo6rbeginE:
	.zero		1
	.type		_ZN34_INTERNAL_a6f5282a_4_k_cu_99b416ab4cuda3std6ranges3__45__cpo7advanceE,@object
	.size		_ZN34_INTERNAL_a6f5282a_4_k_cu_99b416ab4cuda3std6ranges3__45__cpo7advanceE,(_ZN34_INTERNAL_a6f5282a_4_k_cu_99b416ab6thrust24THRUST_300001_SM_1000_NS12placeholders3_10E - _ZN34_INTERNAL_a6f5282a_4_k_cu_99b416ab4cuda3std6ranges3__45__cpo7advanceE)
_ZN34_INTERNAL_a6f5282a_4_k_cu_99b416ab4cuda3std6ranges3__45__cpo7advanceE:
	.zero		1
	.type		_ZN34_INTERNAL_a6f5282a_4_k_cu_99b416ab6thrust24THRUST_300001_SM_1000_NS12placeholders3_10E,@object
	.size		_ZN34_INTERNAL_a6f5282a_4_k_cu_99b416ab6thrust24THRUST_300001_SM_1000_NS12placeholders3_10E,(_ZN34_INTERNAL_a6f5282a_4_k_cu_99b416ab4cuda3std3__48in_placeE - _ZN34_INTERNAL_a6f5282a_4_k_cu_99b416ab6thrust24THRUST_300001_SM_1000_NS12placeholders3_10E)
_ZN34_INTERNAL_a6f5282a_4_k_cu_99b416ab6thrust24THRUST_300001_SM_1000_NS12placeholders3_10E:
	.zero		1
	.type		_ZN34_INTERNAL_a6f5282a_4_k_cu_99b416ab4cuda3std3__48in_placeE,@object
	.size		_ZN34_INTERNAL_a6f5282a_4_k_cu_99b416ab4cuda3std3__48in_placeE,(_ZN34_INTERNAL_a6f5282a_4_k_cu_99b416ab4cuda3std6ranges3__45__cpo4sizeE - _ZN34_INTERNAL_a6f5282a_4_k_cu_99b416ab4cuda3std3__48in_placeE)
_ZN34_INTERNAL_a6f5282a_4_k_cu_99b416ab4cuda3std3__48in_placeE:
	.zero		1
	.type		_ZN34_INTERNAL_a6f5282a_4_k_cu_99b416ab4cuda3std6ranges3__45__cpo4sizeE,@object
	.size		_ZN34_INTERNAL_a6f5282a_4_k_cu_99b416ab4cuda3std6ranges3__45__cpo4sizeE,(_ZN34_INTERNAL_a6f5282a_4_k_cu_99b416ab6thrust24THRUST_300001_SM_1000_NS12placeholders2_2E - _ZN34_INTERNAL_a6f5282a_4_k_cu_99b416ab4cuda3std6ranges3__45__cpo4sizeE)
_ZN34_INTERNAL_a6f5282a_4_k_cu_99b416ab4cuda3std6ranges3__45__cpo4sizeE:
	.zero		1
	.type		_ZN34_INTERNAL_a6f5282a_4_k_cu_99b416ab6thrust24THRUST_300001_SM_1000_NS12placeholders2_2E,@object
	.size		_ZN34_INTERNAL_a6f5282a_4_k_cu_99b416ab6thrust24THRUST_300001_SM_1000_NS12placeholders2_2E,(_ZN34_INTERNAL_a6f5282a_4_k_cu_99b416ab4cuda3std3__45__cpo6cbeginE - _ZN34_INTERNAL_a6f5282a_4_k_cu_99b416ab6thrust24THRUST_300001_SM_1000_NS12placeholders2_2E)
_ZN34_INTERNAL_a6f5282a_4_k_cu_99b416ab6thrust24THRUST_300001_SM_1000_NS12placeholders2_2E:
	.zero		1
	.type		_ZN34_INTERNAL_a6f5282a_4_k_cu_99b416ab4cuda3std3__45__cpo6cbeginE,@object
	.size		_ZN34_INTERNAL_a6f5282a_4_k_cu_99b416ab4cuda3std3__45__cpo6cbeginE,(_ZN34_INTERNAL_a6f5282a_4_k_cu_99b416ab4cuda3std6ranges3__45__cpo6cbeginE - _ZN34_INTERNAL_a6f5282a_4_k_cu_99b416ab4cuda3std3__45__cpo6cbeginE)
_ZN34_INTERNAL_a6f5282a_4_k_cu_99b416ab4cuda3std3__45__cpo6cbeginE:
	.zero		1
	.type		_ZN34_INTERNAL_a6f5282a_4_k_cu_99b416ab4cuda3std6ranges3__45__cpo6cbeginE,@object
	.size		_ZN34_INTERNAL_a6f5282a_4_k_cu_99b416ab4cuda3std6ranges3__45__cpo6cbeginE,(_ZN34_INTERNAL_a6f5282a_4_k_cu_99b416ab6thrust24THRUST_300001_SM_1000_NS12placeholders2_6E - _ZN34_INTERNAL_a6f5282a_4_k_cu_99b416ab4cuda3std6ranges3__45__cpo6cbeginE)
_ZN34_INTERNAL_a6f5282a_4_k_cu_99b416ab4cuda3std6ranges3__45__cpo6cbeginE:
	.zero		1
	.type		_ZN34_INTERNAL_a6f5282a_4_k_cu_99b416ab6thrust24THRUST_300001_SM_1000_NS12placeholders2_6E,@object
	.size		_ZN34_INTERNAL_a6f5282a_4_k_cu_99b416ab6thrust24THRUST_300001_SM_1000_NS12placeholders2_6E,(_ZN34_INTERNAL_a6f5282a_4_k_cu_99b416ab4cuda3std3__45__cpo7crbeginE - _ZN34_INTERNAL_a6f5282a_4_k_cu_99b416ab6thrust24THRUST_300001_SM_1000_NS12placeholders2_6E)
_ZN34_INTERNAL_a6f5282a_4_k_cu_99b416ab6thrust24THRUST_300001_SM_1000_NS12placeholders2_6E:
	.zero		1
	.type		_ZN34_INTERNAL_a6f5282a_4_k_cu_99b416ab4cuda3std3__45__cpo7crbeginE,@object
	.size		_ZN34_INTERNAL_a6f5282a_4_k_cu_99b416ab4cuda3std3__45__cpo7crbeginE,(_ZN34_INTERNAL_a6f5282a_4_k_cu_99b416ab4cuda3std6ranges3__45__cpo4nextE - _ZN34_INTERNAL_a6f5282a_4_k_cu_99b416ab4cuda3std3__45__cpo7crbeginE)
_ZN34_INTERNAL_a6f5282a_4_k_cu_99b416ab4cuda3std3__45__cpo7crbeginE:
	.zero		1
	.type		_ZN34_INTERNAL_a6f5282a_4_k_cu_99b416ab4cuda3std6ranges3__45__cpo4nextE,@object
	.size		_ZN34_INTERNAL_a6f5282a_4_k_cu_99b416ab4cuda3std6ranges3__45__cpo4nextE,(_ZN34_INTERNAL_a6f5282a_4_k_cu_99b416ab4cuda3std6ranges3__45__cpo4swapE - _ZN34_INTERNAL_a6f5282a_4_k_cu_99b416ab4cuda3std6ranges3__45__cpo4nextE)
_ZN34_INTERNAL_a6f5282a_4_k_cu_99b416ab4cuda3std6ranges3__45__cpo4nextE:
	.zero		1
	.type		_ZN34_INTERNAL_a6f5282a_4_k_cu_99b416ab4cuda3std6ranges3__45__cpo4swapE,@object
	.size		_ZN34_INTERNAL_a6f5282a_4_k_cu_99b416ab4cuda3std6ranges3__45__cpo4swapE,(_ZN34_INTERNAL_a6f5282a_4_k_cu_99b416ab6thrust24THRUST_300001_SM_1000_NS8cuda_cub10par_nosyncE - _ZN34_INTERNAL_a6f5282a_4_k_cu_99b416ab4cuda3std6ranges3__45__cpo4swapE)
_ZN34_INTERNAL_a6f5282a_4_k_cu_99b416ab4cuda3std6ranges3__45__cpo4swapE:
	.zero		1
	.type		_ZN34_INTERNAL_a6f5282a_4_k_cu_99b416ab6thrust24THRUST_300001_SM_1000_NS8cuda_cub10par_nosyncE,@object
	.size		_ZN34_INTERNAL_a6f5282a_4_k_cu_99b416ab6thrust24THRUST_300001_SM_1000_NS8cuda_cub10par_nosyncE,(_ZN34_INTERNAL_a6f5282a_4_k_cu_99b416ab6thrust24THRUST_300001_SM_1000_NS3seqE - _ZN34_INTERNAL_a6f5282a_4_k_cu_99b416ab6thrust24THRUST_300001_SM_1000_NS8cuda_cub10par_nosyncE)
_ZN34_INTERNAL_a6f5282a_4_k_cu_99b416ab6thrust24THRUST_300001_SM_1000_NS8cuda_cub10par_nosyncE:
	.zero		1
	.type		_ZN34_INTERNAL_a6f5282a_4_k_cu_99b416ab6thrust24THRUST_300001_SM_1000_NS3seqE,@object
	.size		_ZN34_INTERNAL_a6f5282a_4_k_cu_99b416ab6thrust24THRUST_300001_SM_1000_NS3seqE,(_ZN34_INTERNAL_a6f5282a_4_k_cu_99b416ab4cuda3std3__420unreachable_sentinelE - _ZN34_INTERNAL_a6f5282a_4_k_cu_99b416ab6thrust24THRUST_300001_SM_1000_NS3seqE)
_ZN34_INTERNAL_a6f5282a_4_k_cu_99b416ab6thrust24THRUST_300001_SM_1000_NS3seqE:
	.zero		1
	.type		_ZN34_INTERNAL_a6f5282a_4_k_cu_99b416ab4cuda3std3__420unreachable_sentinelE,@object
	.size		_ZN34_INTERNAL_a6f5282a_4_k_cu_99b416ab4cuda3std3__420unreachable_sentinelE,(_ZN34_INTERNAL_a6f5282a_4_k_cu_99b416ab4cuda3std6ranges3__45__cpo5ssizeE - _ZN34_INTERNAL_a6f5282a_4_k_cu_99b416ab4cuda3std3__420unreachable_sentinelE)
_ZN34_INTERNAL_a6f5282a_4_k_cu_99b416ab4cuda3std3__420unreachable_sentinelE:
	.zero		1
	.type		_ZN34_INTERNAL_a6f5282a_4_k_cu_99b416ab4cuda3std6ranges3__45__cpo5ssizeE,@object
	.size		_ZN34_INTERNAL_a6f5282a_4_k_cu_99b416ab4cuda3std6ranges3__45__cpo5ssizeE,(_ZN34_INTERNAL_a6f5282a_4_k_cu_99b416ab6thrust24THRUST_300001_SM_1000_NS12placeholders2_3E - _ZN34_INTERNAL_a6f5282a_4_k_cu_99b416ab4cuda3std6ranges3__45__cpo5ssizeE)
_ZN34_INTERNAL_a6f5282a_4_k_cu_99b416ab4cuda3std6ranges3__45__cpo5ssizeE:
	.zero		1
	.type		_ZN34_INTERNAL_a6f5282a_4_k_cu_99b416ab6thrust24THRUST_300001_SM_1000_NS12placeholders2_3E,@object
	.size		_ZN34_INTERNAL_a6f5282a_4_k_cu_99b416ab6thrust24THRUST_300001_SM_1000_NS12placeholders2_3E,(_ZN34_INTERNAL_a6f5282a_4_k_cu_99b416ab4cuda3std3__45__cpo4cendE - _ZN34_INTERNAL_a6f5282a_4_k_cu_99b416ab6thrust24THRUST_300001_SM_1000_NS12placeholders2_3E)
_ZN34_INTERNAL_a6f5282a_4_k_cu_99b416ab6thrust24THRUST_300001_SM_1000_NS12placeholders2_3E:
	.zero		1
	.type		_ZN34_INTERNAL_a6f5282a_4_k_cu_99b416ab4cuda3std3__45__cpo4cendE,@object
	.size		_ZN34_INTERNAL_a6f5282a_4_k_cu_99b416ab4cuda3std3__45__cpo4cendE,(_ZN34_INTERNAL_a6f5282a_4_k_cu_99b416ab4cuda3std6ranges3__45__cpo4cendE - _ZN34_INTERNAL_a6f5282a_4_k_cu_99b416ab4cuda3std3__45__cpo4cendE)
_ZN34_INTERNAL_a6f5282a_4_k_cu_99b416ab4cuda3std3__45__cpo4cendE:
	.zero		1
	.type		_ZN34_INTERNAL_a6f5282a_4_k_cu_99b416ab4cuda3std6ranges3__45__cpo4cendE,@object
	.size		_ZN34_INTERNAL_a6f5282a_4_k_cu_99b416ab4cuda3std6ranges3__45__cpo4cendE,(_ZN34_INTERNAL_a6f5282a_4_k_cu_99b416ab6thrust24THRUST_300001_SM_1000_NS12placeholders2_7E - _ZN34_INTERNAL_a6f5282a_4_k_cu_99b416ab4cuda3std6ranges3__45__cpo4cendE)
_ZN34_INTERNAL_a6f5282a_4_k_cu_99b416ab4cuda3std6ranges3__45__cpo4cendE:
	.zero		1
	.type		_ZN34_INTERNAL_a6f5282a_4_k_cu_99b416ab6thrust24THRUST_300001_SM_1000_NS12placeholders2_7E,@object
	.size		_ZN34_INTERNAL_a6f5282a_4_k_cu_99b416ab6thrust24THRUST_300001_SM_1000_NS12placeholders2_7E,(_ZN34_INTERNAL_a6f5282a_4_k_cu_99b416ab4cuda3std3__45__cpo5crendE - _ZN34_INTERNAL_a6f5282a_4_k_cu_99b416ab6thrust24THRUST_300001_SM_1000_NS12placeholders2_7E)
_ZN34_INTERNAL_a6f5282a_4_k_cu_99b416ab6thrust24THRUST_300001_SM_1000_NS12placeholders2_7E:
	.zero		1
	.type		_ZN34_INTERNAL_a6f5282a_4_k_cu_99b416ab4cuda3std3__45__cpo5crendE,@object
	.size		_ZN34_INTERNAL_a6f5282a_4_k_cu_99b416ab4cuda3std3__45__cpo5crendE,(_ZN34_INTERNAL_a6f5282a_4_k_cu_99b416ab4cuda3std6ranges3__45__cpo4prevE - _ZN34_INTERNAL_a6f5282a_4_k_cu_99b416ab4cuda3std3__45__cpo5crendE)
_ZN34_INTERNAL_a6f5282a_4_k_cu_99b416ab4cuda3std3__45__cpo5crendE:
	.zero		1
	.type		_ZN34_INTERNAL_a6f5282a_4_k_cu_99b416ab4cuda3std6ranges3__45__cpo4prevE,@object
	.size		_ZN34_INTERNAL_a6f5282a_4_k_cu_99b416ab4cuda3std6ranges3__45__cpo4prevE,(_ZN34_INTERNAL_a6f5282a_4_k_cu_99b416ab4cuda3std6ranges3__45__cpo9iter_moveE - _ZN34_INTERNAL_a6f5282a_4_k_cu_99b416ab4cuda3std6ranges3__45__cpo4prevE)
_ZN34_INTERNAL_a6f5282a_4_k_cu_99b416ab4cuda3std6ranges3__45__cpo4prevE:
	.zero		1
	.type		_ZN34_INTERNAL_a6f5282a_4_k_cu_99b416ab4cuda3std6ranges3__45__cpo9iter_moveE,@object
	.size		_ZN34_INTERNAL_a6f5282a_4_k_cu_99b416ab4cuda3std6ranges3__45__cpo9iter_moveE,(_ZN34_INTERNAL_a6f5282a_4_k_cu_99b416ab6thrust24THRUST_300001_SM_1000_NS6system6detail10sequential3seqE - _ZN34_INTERNAL_a6f5282a_4_k_cu_99b416ab4cuda3std6ranges3__45__cpo9iter_moveE)
_ZN34_INTERNAL_a6f5282a_4_k_cu_99b416ab4cuda3std6ranges3__45__cpo9iter_moveE:
	.zero		1
	.type		_ZN34_INTERNAL_a6f5282a_4_k_cu_99b416ab6thrust24THRUST_300001_SM_1000_NS6system6detail10sequential3seqE,@object
	.size		_ZN34_INTERNAL_a6f5282a_4_k_cu_99b416ab6thrust24THRUST_300001_SM_1000_NS6system6detail10sequential3seqE,(_ZN34_INTERNAL_a6f5282a_4_k_cu_99b416ab6thrust24THRUST_300001_SM_1000_NS12placeholders2_9E - _ZN34_INTERNAL_a6f5282a_4_k_cu_99b416ab6thrust24THRUST_300001_SM_1000_NS6system6detail10sequential3seqE)
_ZN34_INTERNAL_a6f5282a_4_k_cu_99b416ab6thrust24THRUST_300001_SM_1000_NS6system6detail10sequential3seqE:
	.zero		1
	.type		_ZN34_INTERNAL_a6f5282a_4_k_cu_99b416ab6thrust24THRUST_300001_SM_1000_NS12placeholders2_9E,@object
	.size		_ZN34_INTERNAL_a6f5282a_4_k_cu_99b416ab6thrust24THRUST_300001_SM_1000_NS12placeholders2_9E,(_ZN34_INTERNAL_a6f5282a_4_k_cu_99b416ab4cuda3std3__419piecewise_constructE - _ZN34_INTERNAL_a6f5282a_4_k_cu_99b416ab6thrust24THRUST_300001_SM_1000_NS12placeholders2_9E)
_ZN34_INTERNAL_a6f5282a_4_k_cu_99b416ab6thrust24THRUST_300001_SM_1000_NS12placeholders2_9E:
	.zero		1
	.type		_ZN34_INTERNAL_a6f5282a_4_k_cu_99b416ab4cuda3std3__419piecewise_constructE,@object
	.size		_ZN34_INTERNAL_a6f5282a_4_k_cu_99b416ab4cuda3std3__419piecewise_constructE,(_ZN34_INTERNAL_a6f5282a_4_k_cu_99b416ab4cuda3std6ranges3__45__cpo5cdataE - _ZN34_INTERNAL_a6f5282a_4_k_cu_99b416ab4cuda3std3__419piecewise_constructE)
_ZN34_INTERNAL_a6f5282a_4_k_cu_99b416ab4cuda3std3__419piecewise_constructE:
	.zero		1
	.type		_ZN34_INTERNAL_a6f5282a_4_k_cu_99b416ab4cuda3std6ranges3__45__cpo5cdataE,@object
	.size		_ZN34_INTERNAL_a6f5282a_4_k_cu_99b416ab4cuda3std6ranges3__45__cpo5cdataE,(_ZN34_INTERNAL_a6f5282a_4_k_cu_99b416ab6thrust24THRUST_300001_SM_1000_NS12placeholders2_1E - _ZN34_INTERNAL_a6f5282a_4_k_cu_99b416ab4cuda3std6ranges3__45__cpo5cdataE)
_ZN34_INTERNAL_a6f5282a_4_k_cu_99b416ab4cuda3std6ranges3__45__cpo5cdataE:
	.zero		1
	.type		_ZN34_INTERNAL_a6f5282a_4_k_cu_99b416ab6thrust24THRUST_300001_SM_1000_NS12placeholders2_1E,@object
	.size		_ZN34_INTERNAL_a6f5282a_4_k_cu_99b416ab6thrust24THRUST_300001_SM_1000_NS12placeholders2_1E,(_ZN34_INTERNAL_a6f5282a_4_k_cu_99b416ab4cuda3std3__45__cpo3endE - _ZN34_INTERNAL_a6f5282a_4_k_cu_99b416ab6thrust24THRUST_300001_SM_1000_NS12placeholders2_1E)
_ZN34_INTERNAL_a6f5282a_4_k_cu_99b416ab6thrust24THRUST_300001_SM_1000_NS12placeholders2_1E:
	.zero		1
	.type		_ZN34_INTERNAL_a6f5282a_4_k_cu_99b416ab4cuda3std3__45__cpo3endE,@object
	.size		_ZN34_INTERNAL_a6f5282a_4_k_cu_99b416ab4cuda3std3__45__cpo3endE,(_ZN34_INTERNAL_a6f5282a_4_k_cu_99b416ab4cuda3std6ranges3__45__cpo3endE - _ZN34_INTERNAL_a6f5282a_4_k_cu_99b416ab4cuda3std3__45__cpo3endE)
_ZN34_INTERNAL_a6f5282a_4_k_cu_99b416ab4cuda3std3__45__cpo3endE:
	.zero		1
	.type		_ZN34_INTERNAL_a6f5282a_4_k_cu_99b416ab4cuda3std6ranges3__45__cpo3endE,@object
	.size		_ZN34_INTERNAL_a6f5282a_4_k_cu_99b416ab4cuda3std6ranges3__45__cpo3endE,(_ZN34_INTERNAL_a6f5282a_4_k_cu_99b416ab6thrust24THRUST_300001_SM_1000_NS12placeholders2_5E - _ZN34_INTERNAL_a6f5282a_4_k_cu_99b416ab4cuda3std6ranges3__45__cpo3endE)
_ZN34_INTERNAL_a6f5282a_4_k_cu_99b416ab4cuda3std6ranges3__45__cpo3endE:
	.zero		1
	.type		_ZN34_INTERNAL_a6f5282a_4_k_cu_99b416ab6thrust24THRUST_300001_SM_1000_NS12placeholders2_5E,@object
	.size		_ZN34_INTERNAL_a6f5282a_4_k_cu_99b416ab6thrust24THRUST_300001_SM_1000_NS12placeholders2_5E,(_ZN34_INTERNAL_a6f5282a_4_k_cu_99b416ab4cuda3std3__45__cpo4rendE - _ZN34_INTERNAL_a6f5282a_4_k_cu_99b416ab6thrust24THRUST_300001_SM_1000_NS12placeholders2_5E)
_ZN34_INTERNAL_a6f5282a_4_k_cu_99b416ab6thrust24THRUST_300001_SM_1000_NS12placeholders2_5E:
	.zero		1
	.type		_ZN34_INTERNAL_a6f5282a_4_k_cu_99b416ab4cuda3std3__45__cpo4rendE,@object
	.size		_ZN34_INTERNAL_a6f5282a_4_k_cu_99b416ab4cuda3std3__45__cpo4rendE,(_ZN34_INTERNAL_a6f5282a_4_k_cu_99b416ab4cuda3std6ranges3__45__cpo9iter_swapE - _ZN34_INTERNAL_a6f5282a_4_k_cu_99b416ab4cuda3std3__45__cpo4rendE)
_ZN34_INTERNAL_a6f5282a_4_k_cu_99b416ab4cuda3std3__45__cpo4rendE:
	.zero		1
	.type		_ZN34_INTERNAL_a6f5282a_4_k_cu_99b416ab4cuda3std6ranges3__45__cpo9iter_swapE,@object
	.size		_ZN34_INTERNAL_a6f5282a_4_k_cu_99b416ab4cuda3std6ranges3__45__cpo9iter_swapE,(_ZN34_INTERNAL_a6f5282a_4_k_cu_99b416ab4cuda3std3__48unexpectE - _ZN34_INTERNAL_a6f5282a_4_k_cu_99b416ab4cuda3std6ranges3__45__cpo9iter_swapE)
_ZN34_INTERNAL_a6f5282a_4_k_cu_99b416ab4cuda3std6ranges3__45__cpo9iter_swapE:
	.zero		1
	.type		_ZN34_INTERNAL_a6f5282a_4_k_cu_99b416ab4cuda3std3__48unexpectE,@object
	.size		_ZN34_INTERNAL_a6f5282a_4_k_cu_99b416ab4cuda3std3__48unexpectE,(_ZN34_INTERNAL_a6f5282a_4_k_cu_99b416ab6thrust24THRUST_300001_SM_1000_NS8cuda_cub3parE - _ZN34_INTERNAL_a6f5282a_4_k_cu_99b416ab4cuda3std3__48unexpectE)
_ZN34_INTERNAL_a6f5282a_4_k_cu_99b416ab4cuda3std3__48unexpectE:
	.zero		1
	.type		_ZN34_INTERNAL_a6f5282a_4_k_cu_99b416ab6thrust24THRUST_300001_SM_1000_NS8cuda_cub3parE,@object
	.size		_ZN34_INTERNAL_a6f5282a_4_k_cu_99b416ab6thrust24THRUST_300001_SM_1000_NS8cuda_cub3parE,(.L_29 - _ZN34_INTERNAL_a6f5282a_4_k_cu_99b416ab6thrust24THRUST_300001_SM_1000_NS8cuda_cub3parE)
_ZN34_INTERNAL_a6f5282a_4_k_cu_99b416ab6thrust24THRUST_300001_SM_1000_NS8cuda_cub3parE:
	.zero		1
.L_29:


//--------------------- .nv.shared._ZN3cub18CUB_300001_SM_10006detail11EmptyKernelIvEEvv --------------------------
	.section	.nv.shared._ZN3cub18CUB_300001_SM_10006detail11EmptyKernelIvEEvv,"aw",@nobits
	.sectionflags	@""
	.align	16
	.zero		1024


//--------------------- .nv.shared._Z16tabuSearchKernelPiS_PKiiiii --------------------------
	.section	.nv.shared._Z16tabuSearchKernelPiS_PKiiiii,"aw",@nobits
	.sectionflags	@""
	.align	16
	.zero		1024


//--------------------- .nv.constant0._ZN3cub18CUB_300001_SM_10006detail8for_each13static_kernelINS2_12policy_hub_t12policy_500_tEmN6thrust24THRUST_300001_SM_1000_NS8cuda_cub20__uninitialized_fill7functorINS7_10device_ptrIiEEiEEEEvT0_T1_ --------------------------
	.section	.nv.constant0._ZN3cub18CUB_300001_SM_10006detail8for_each13static_kernelINS2_12policy_hub_t12policy_500_tEmN6thrust24THRUST_300001_SM_1000_NS8cuda_cub20__uninitialized_fill7functorINS7_10device_ptrIiEEiEEEEvT0_T1_,"a",@progbits
	.sectionflags	@""
	.align	4
.nv.constant0._ZN3cub18CUB_300001_SM_10006detail8for_each13static_kernelINS2_12policy_hub_t12policy_500_tEmN6thrust24THRUST_300001_SM_1000_NS8cuda_cub20__uninitialized_fill7functorINS7_10device_ptrIiEEiEEEEvT0_T1_:
	.zero		920


//--------------------- .nv.constant0._ZN3cub18CUB_300001_SM_10006detail11EmptyKernelIvEEvv --------------------------
	.section	.nv.constant0._ZN3cub18CUB_300001_SM_10006detail11EmptyKernelIvEEvv,"a",@progbits
	.sectionflags	@""
	.align	4
.nv.constant0._ZN3cub18CUB_300001_SM_10006detail11EmptyKernelIvEEvv:
	.zero		896


//--------------------- .nv.constant0._Z16tabuSearchKernelPiS_PKiiiii --------------------------
	.section	.nv.constant0._Z16tabuSearchKernelPiS_PKiiiii,"a",@progbits
	.sectionflags	@""
	.align	4
.nv.constant0._Z16tabuSearchKernelPiS_PKiiiii:
	.zero		936


//--------------------- SYMBOLS --------------------------

	.type		.nv.reservedSmem.offset0,@object
	.size		.nv.reservedSmem.offset0,0x4
	.type		.nv.reservedSmem.cap,@object
	.size		.nv.reservedSmem.cap,0x4
	.type		malloc,@function
	.type		free,@function
